//
// Generated by NVIDIA NVVM Compiler
//
// Compiler Build ID: CL-36424714
// Cuda compilation tools, release 13.0, V13.0.88
// Based on NVVM 20.0.0
//

.version 9.0
.target sm_100
.address_size 64

	// .globl	_Z14k_set_boundaryPdii
.func  (.param .align 16 .b8 func_retval0[16]) __internal_trig_reduction_slowpathd
(
	.param .b64 __internal_trig_reduction_slowpathd_param_0
)
;
// _ZZ20k_first_step_from_u0PdPKdiiddddddE4tile has been demoted
// _ZZ10k_leapfrogPdPKdS1_iiddddE4tile has been demoted
.global .align 8 .b8 __cudart_i2opi_d[144] = {8, 93, 141, 31, 177, 95, 251, 107, 234, 146, 82, 138, 247, 57, 7, 61, 123, 241, 229, 235, 199, 186, 39, 117, 45, 234, 95, 158, 102, 63, 70, 79, 183, 9, 203, 39, 207, 126, 54, 109, 31, 109, 10, 90, 139, 17, 47, 239, 15, 152, 5, 222, 255, 151, 248, 31, 59, 40, 249, 189, 139, 95, 132, 156, 244, 57, 83, 131, 57, 214, 145, 57, 65, 126, 95, 180, 38, 112, 156, 233, 132, 68, 187, 46, 245, 53, 130, 232, 62, 167, 41, 177, 28, 235, 29, 254, 28, 146, 209, 9, 234, 46, 73, 6, 224, 210, 77, 66, 58, 110, 36, 183, 97, 197, 187, 222, 171, 99, 81, 254, 65, 144, 67, 60, 153, 149, 98, 219, 192, 221, 52, 245, 209, 87, 39, 252, 41, 21, 68, 78, 110, 131, 249, 162};
.global .align 16 .b8 __cudart_sin_cos_coeffs[128] = {70, 210, 176, 44, 241, 229, 90, 190, 146, 227, 172, 105, 227, 29, 199, 62, 161, 98, 219, 25, 160, 1, 42, 191, 24, 8, 17, 17, 17, 17, 129, 63, 84, 85, 85, 85, 85, 85, 197, 191, 0, 0, 0, 0, 0, 0, 0, 0, 0, 0, 0, 0, 0, 0, 0, 0, 100, 129, 253, 32, 131, 255, 168, 189, 40, 133, 239, 193, 167, 238, 33, 62, 217, 230, 6, 142, 79, 126, 146, 190, 233, 188, 221, 25, 160, 1, 250, 62, 71, 93, 193, 22, 108, 193, 86, 191, 81, 85, 85, 85, 85, 85, 165, 63, 0, 0, 0, 0, 0, 0, 224, 191, 0, 0, 0, 0, 0, 0, 240, 63};

.visible .entry _Z14k_set_boundaryPdii(
	.param .u64 .ptr .align 1 _Z14k_set_boundaryPdii_param_0,
	.param .u32 _Z14k_set_boundaryPdii_param_1,
	.param .u32 _Z14k_set_boundaryPdii_param_2
)
{
	.reg .pred 	%p<11>;
	.reg .b32 	%r<16>;
	.reg .b64 	%rd<6>;

	ld.param.u64 	%rd1, [_Z14k_set_boundaryPdii_param_0];
	ld.param.u32 	%r3, [_Z14k_set_boundaryPdii_param_1];
	ld.param.u32 	%r5, [_Z14k_set_boundaryPdii_param_2];
	mov.u32 	%r6, %ctaid.x;
	mov.u32 	%r7, %ntid.x;
	mov.u32 	%r8, %tid.x;
	mad.lo.s32 	%r1, %r6, %r7, %r8;
	mov.u32 	%r9, %ctaid.y;
	mov.u32 	%r10, %ntid.y;
	mov.u32 	%r11, %tid.y;
	mad.lo.s32 	%r12, %r9, %r10, %r11;
	setp.ge.s32 	%p1, %r1, %r3;
	setp.ge.s32 	%p2, %r12, %r5;
	or.pred  	%p3, %p1, %p2;
	@%p3 bra 	$L__BB0_3;
	setp.ne.s32 	%p4, %r1, 0;
	setp.ne.s32 	%p5, %r12, 0;
	and.pred  	%p6, %p4, %p5;
	add.s32 	%r13, %r3, -1;
	setp.ne.s32 	%p7, %r1, %r13;
	and.pred  	%p8, %p6, %p7;
	add.s32 	%r14, %r5, -1;
	setp.ne.s32 	%p9, %r12, %r14;
	and.pred  	%p10, %p8, %p9;
	@%p10 bra 	$L__BB0_3;
	mad.lo.s32 	%r15, %r3, %r12, %r1;
	cvta.to.global.u64 	%rd2, %rd1;
	mul.wide.s32 	%rd3, %r15, 8;
	add.s64 	%rd4, %rd2, %rd3;
	mov.b64 	%rd5, 0;
	st.global.u64 	[%rd4], %rd5;
$L__BB0_3:
	ret;

}
	// .globl	_Z9k_init_u0Pdiidddd
.visible .entry _Z9k_init_u0Pdiidddd(
	.param .u64 .ptr .align 1 _Z9k_init_u0Pdiidddd_param_0,
	.param .u32 _Z9k_init_u0Pdiidddd_param_1,
	.param .u32 _Z9k_init_u0Pdiidddd_param_2,
	.param .f64 _Z9k_init_u0Pdiidddd_param_3,
	.param .f64 _Z9k_init_u0Pdiidddd_param_4,
	.param .f64 _Z9k_init_u0Pdiidddd_param_5,
	.param .f64 _Z9k_init_u0Pdiidddd_param_6
)
{
	.reg .pred 	%p<16>;
	.reg .b32 	%r<34>;
	.reg .b64 	%rd<13>;
	.reg .b64 	%fd<84>;

	ld.param.u64 	%rd1, [_Z9k_init_u0Pdiidddd_param_0];
	ld.param.u32 	%r9, [_Z9k_init_u0Pdiidddd_param_1];
	ld.param.u32 	%r11, [_Z9k_init_u0Pdiidddd_param_2];
	ld.param.f64 	%fd14, [_Z9k_init_u0Pdiidddd_param_3];
	ld.param.f64 	%fd15, [_Z9k_init_u0Pdiidddd_param_4];
	ld.param.f64 	%fd16, [_Z9k_init_u0Pdiidddd_param_5];
	ld.param.f64 	%fd17, [_Z9k_init_u0Pdiidddd_param_6];
	mov.u32 	%r12, %ctaid.x;
	mov.u32 	%r13, %ntid.x;
	mov.u32 	%r14, %tid.x;
	mad.lo.s32 	%r1, %r12, %r13, %r14;
	mov.u32 	%r15, %ctaid.y;
	mov.u32 	%r16, %ntid.y;
	mov.u32 	%r17, %tid.y;
	mad.lo.s32 	%r18, %r15, %r16, %r17;
	setp.ge.s32 	%p1, %r1, %r9;
	setp.ge.s32 	%p2, %r18, %r11;
	or.pred  	%p3, %p1, %p2;
	@%p3 bra 	$L__BB1_10;
	cvt.rn.f64.s32 	%fd18, %r1;
	mul.f64 	%fd19, %fd14, %fd18;
	mov.f64 	%fd20, 0d400921FB54442D18;
	div.rn.f64 	%fd21, %fd20, %fd16;
	mul.f64 	%fd1, %fd19, %fd21;
	abs.f64 	%fd2, %fd1;
	setp.neu.f64 	%p4, %fd2, 0d7FF0000000000000;
	@%p4 bra 	$L__BB1_3;
	mov.f64 	%fd27, 0d0000000000000000;
	mul.rn.f64 	%fd82, %fd1, %fd27;
	mov.b32 	%r32, 0;
	bra.uni 	$L__BB1_5;
$L__BB1_3:
	mul.f64 	%fd22, %fd1, 0d3FE45F306DC9C883;
	cvt.rni.s32.f64 	%r32, %fd22;
	cvt.rn.f64.s32 	%fd23, %r32;
	fma.rn.f64 	%fd24, %fd23, 0dBFF921FB54442D18, %fd1;
	fma.rn.f64 	%fd25, %fd23, 0dBC91A62633145C00, %fd24;
	fma.rn.f64 	%fd82, %fd23, 0dB97B839A252049C0, %fd25;
	setp.ltu.f64 	%p5, %fd2, 0d41E0000000000000;
	@%p5 bra 	$L__BB1_5;
	{ // callseq 0, 0
	.param .b64 param0;
	st.param.f64 	[param0], %fd1;
	.param .align 16 .b8 retval0[16];
	call.uni (retval0), 
	__internal_trig_reduction_slowpathd, 
	(
	param0
	);
	ld.param.f64 	%fd82, [retval0];
	ld.param.b32 	%r32, [retval0+8];
	} // callseq 0
$L__BB1_5:
	shl.b32 	%r21, %r32, 6;
	cvt.u64.u32 	%rd2, %r21;
	and.b64  	%rd3, %rd2, 64;
	mov.u64 	%rd4, __cudart_sin_cos_coeffs;
	add.s64 	%rd5, %rd4, %rd3;
	mul.rn.f64 	%fd28, %fd82, %fd82;
	and.b32  	%r22, %r32, 1;
	setp.eq.b32 	%p6, %r22, 1;
	selp.f64 	%fd29, 0dBDA8FF8320FD8164, 0d3DE5DB65F9785EBA, %p6;
	ld.global.nc.v2.f64 	{%fd30, %fd31}, [%rd5];
	fma.rn.f64 	%fd32, %fd29, %fd28, %fd30;
	fma.rn.f64 	%fd33, %fd32, %fd28, %fd31;
	ld.global.nc.v2.f64 	{%fd34, %fd35}, [%rd5+16];
	fma.rn.f64 	%fd36, %fd33, %fd28, %fd34;
	fma.rn.f64 	%fd37, %fd36, %fd28, %fd35;
	ld.global.nc.v2.f64 	{%fd38, %fd39}, [%rd5+32];
	fma.rn.f64 	%fd40, %fd37, %fd28, %fd38;
	fma.rn.f64 	%fd41, %fd40, %fd28, %fd39;
	fma.rn.f64 	%fd42, %fd41, %fd82, %fd82;
	fma.rn.f64 	%fd43, %fd41, %fd28, 0d3FF0000000000000;
	selp.f64 	%fd44, %fd43, %fd42, %p6;
	and.b32  	%r23, %r32, 2;
	setp.eq.s32 	%p7, %r23, 0;
	mov.f64 	%fd45, 0d0000000000000000;
	sub.f64 	%fd46, %fd45, %fd44;
	selp.f64 	%fd7, %fd44, %fd46, %p7;
	mov.f64 	%fd47, 0d400921FB54442D18;
	div.rn.f64 	%fd48, %fd47, %fd17;
	cvt.rn.f64.u32 	%fd49, %r18;
	mul.f64 	%fd50, %fd15, %fd49;
	mul.f64 	%fd8, %fd50, %fd48;
	abs.f64 	%fd9, %fd8;
	setp.neu.f64 	%p8, %fd9, 0d7FF0000000000000;
	@%p8 bra 	$L__BB1_7;
	mov.f64 	%fd56, 0d0000000000000000;
	mul.rn.f64 	%fd83, %fd8, %fd56;
	mov.b32 	%r33, 0;
	bra.uni 	$L__BB1_9;
$L__BB1_7:
	mul.f64 	%fd51, %fd8, 0d3FE45F306DC9C883;
	cvt.rni.s32.f64 	%r33, %fd51;
	cvt.rn.f64.s32 	%fd52, %r33;
	fma.rn.f64 	%fd53, %fd52, 0dBFF921FB54442D18, %fd8;
	fma.rn.f64 	%fd54, %fd52, 0dBC91A62633145C00, %fd53;
	fma.rn.f64 	%fd83, %fd52, 0dB97B839A252049C0, %fd54;
	setp.ltu.f64 	%p9, %fd9, 0d41E0000000000000;
	@%p9 bra 	$L__BB1_9;
	{ // callseq 1, 0
	.param .b64 param0;
	st.param.f64 	[param0], %fd8;
	.param .align 16 .b8 retval0[16];
	call.uni (retval0), 
	__internal_trig_reduction_slowpathd, 
	(
	param0
	);
	ld.param.f64 	%fd83, [retval0];
	ld.param.b32 	%r33, [retval0+8];
	} // callseq 1
$L__BB1_9:
	shl.b32 	%r26, %r33, 6;
	cvt.u64.u32 	%rd6, %r26;
	and.b64  	%rd7, %rd6, 64;
	add.s64 	%rd9, %rd4, %rd7;
	mul.rn.f64 	%fd57, %fd83, %fd83;
	and.b32  	%r27, %r33, 1;
	setp.eq.b32 	%p10, %r27, 1;
	selp.f64 	%fd58, 0dBDA8FF8320FD8164, 0d3DE5DB65F9785EBA, %p10;
	ld.global.nc.v2.f64 	{%fd59, %fd60}, [%rd9];
	fma.rn.f64 	%fd61, %fd58, %fd57, %fd59;
	fma.rn.f64 	%fd62, %fd61, %fd57, %fd60;
	ld.global.nc.v2.f64 	{%fd63, %fd64}, [%rd9+16];
	fma.rn.f64 	%fd65, %fd62, %fd57, %fd63;
	fma.rn.f64 	%fd66, %fd65, %fd57, %fd64;
	ld.global.nc.v2.f64 	{%fd67, %fd68}, [%rd9+32];
	fma.rn.f64 	%fd69, %fd66, %fd57, %fd67;
	fma.rn.f64 	%fd70, %fd69, %fd57, %fd68;
	fma.rn.f64 	%fd71, %fd70, %fd83, %fd83;
	fma.rn.f64 	%fd72, %fd70, %fd57, 0d3FF0000000000000;
	selp.f64 	%fd73, %fd72, %fd71, %p10;
	and.b32  	%r28, %r33, 2;
	setp.eq.s32 	%p11, %r28, 0;
	mov.f64 	%fd74, 0d0000000000000000;
	sub.f64 	%fd75, %fd74, %fd73;
	selp.f64 	%fd76, %fd73, %fd75, %p11;
	mul.f64 	%fd77, %fd7, %fd76;
	setp.eq.s32 	%p12, %r1, 0;
	setp.eq.s32 	%p13, %r18, 0;
	add.s32 	%r29, %r9, -1;
	setp.eq.s32 	%p14, %r1, %r29;
	add.s32 	%r30, %r11, -1;
	setp.eq.s32 	%p15, %r18, %r30;
	selp.f64 	%fd78, 0d0000000000000000, %fd77, %p15;
	selp.f64 	%fd79, 0d0000000000000000, %fd78, %p14;
	selp.f64 	%fd80, 0d0000000000000000, %fd79, %p13;
	selp.f64 	%fd81, 0d0000000000000000, %fd80, %p12;
	mad.lo.s32 	%r31, %r9, %r18, %r1;
	cvta.to.global.u64 	%rd10, %rd1;
	mul.wide.s32 	%rd11, %r31, 8;
	add.s64 	%rd12, %rd10, %rd11;
	st.global.f64 	[%rd12], %fd81;
$L__BB1_10:
	ret;

}
	// .globl	_Z20k_first_step_from_u0PdPKdiidddddd
.visible .entry _Z20k_first_step_from_u0PdPKdiidddddd(
	.param .u64 .ptr .align 1 _Z20k_first_step_from_u0PdPKdiidddddd_param_0,
	.param .u64 .ptr .align 1 _Z20k_first_step_from_u0PdPKdiidddddd_param_1,
	.param .u32 _Z20k_first_step_from_u0PdPKdiidddddd_param_2,
	.param .u32 _Z20k_first_step_from_u0PdPKdiidddddd_param_3,
	.param .f64 _Z20k_first_step_from_u0PdPKdiidddddd_param_4,
	.param .f64 _Z20k_first_step_from_u0PdPKdiidddddd_param_5,
	.param .f64 _Z20k_first_step_from_u0PdPKdiidddddd_param_6,
	.param .f64 _Z20k_first_step_from_u0PdPKdiidddddd_param_7,
	.param .f64 _Z20k_first_step_from_u0PdPKdiidddddd_param_8,
	.param .f64 _Z20k_first_step_from_u0PdPKdiidddddd_param_9
)
{
	.reg .pred 	%p<44>;
	.reg .b32 	%r<47>;
	.reg .b64 	%rd<45>;
	.reg .b64 	%fd<72>;
	// demoted variable
	.shared .align 8 .b8 _ZZ20k_first_step_from_u0PdPKdiiddddddE4tile[2800];
	ld.param.u64 	%rd5, [_Z20k_first_step_from_u0PdPKdiidddddd_param_0];
	ld.param.u64 	%rd4, [_Z20k_first_step_from_u0PdPKdiidddddd_param_1];
	ld.param.u32 	%r15, [_Z20k_first_step_from_u0PdPKdiidddddd_param_2];
	ld.param.u32 	%r16, [_Z20k_first_step_from_u0PdPKdiidddddd_param_3];
	ld.param.f64 	%fd24, [_Z20k_first_step_from_u0PdPKdiidddddd_param_4];
	ld.param.f64 	%fd25, [_Z20k_first_step_from_u0PdPKdiidddddd_param_5];
	ld.param.f64 	%fd22, [_Z20k_first_step_from_u0PdPKdiidddddd_param_6];
	ld.param.f64 	%fd26, [_Z20k_first_step_from_u0PdPKdiidddddd_param_9];
	cvta.to.global.u64 	%rd1, %rd5;
	mul.f64 	%fd1, %fd24, %fd24;
	mul.f64 	%fd2, %fd25, %fd25;
	mul.f64 	%fd3, %fd26, %fd26;
	mov.u32 	%r1, %tid.x;
	mov.u32 	%r2, %tid.y;
	mov.u32 	%r17, %ctaid.x;
	mov.u32 	%r18, %ntid.x;
	mad.lo.s32 	%r3, %r17, %r18, %r1;
	mov.u32 	%r19, %ctaid.y;
	mov.u32 	%r20, %ntid.y;
	mad.lo.s32 	%r4, %r19, %r20, %r2;
	max.s32 	%r21, %r3, 0;
	add.s32 	%r5, %r15, -1;
	min.s32 	%r6, %r21, %r5;
	add.s32 	%r7, %r16, -1;
	min.s32 	%r22, %r4, %r7;
	setp.lt.s32 	%p1, %r15, 1;
	setp.lt.s32 	%p2, %r22, 0;
	mov.f64 	%fd63, 0d0000000000000000;
	or.pred  	%p3, %p1, %p2;
	@%p3 bra 	$L__BB2_2;
	mad.lo.s32 	%r23, %r22, %r15, %r6;
	mul.wide.s32 	%rd7, %r23, 8;
	add.s64 	%rd6, %rd4, %rd7;
	// begin inline asm
	ld.global.nc.f64 %fd63, [%rd6];
	// end inline asm
$L__BB2_2:
	mov.u32 	%r24, _ZZ20k_first_step_from_u0PdPKdiiddddddE4tile;
	mad.lo.s32 	%r9, %r2, 280, %r24;
	add.s32 	%r10, %r9, 280;
	shl.b32 	%r25, %r1, 3;
	add.s32 	%r11, %r10, %r25;
	st.shared.f64 	[%r11+8], %fd63;
	setp.eq.s32 	%p4, %r1, 31;
	@%p4 bra 	$L__BB2_7;
	setp.ne.s32 	%p5, %r1, 0;
	@%p5 bra 	$L__BB2_10;
	setp.lt.s32 	%p7, %r3, 1;
	mov.f64 	%fd64, 0d0000000000000000;
	@%p7 bra 	$L__BB2_6;
	mul.lo.s32 	%r28, %r22, %r15;
	cvt.s64.s32 	%rd15, %r28;
	cvt.u64.u32 	%rd16, %r3;
	add.s64 	%rd17, %rd16, %rd15;
	shl.b64 	%rd18, %rd17, 3;
	add.s64 	%rd19, %rd4, %rd18;
	add.s64 	%rd14, %rd19, -8;
	// begin inline asm
	ld.global.nc.f64 %fd64, [%rd14];
	// end inline asm
$L__BB2_6:
	st.shared.f64 	[%r10], %fd64;
	bra.uni 	$L__BB2_10;
$L__BB2_7:
	add.s32 	%r26, %r3, 1;
	setp.ge.s32 	%p6, %r26, %r15;
	mov.f64 	%fd65, 0d0000000000000000;
	@%p6 bra 	$L__BB2_9;
	mul.lo.s32 	%r27, %r22, %r15;
	cvt.s64.s32 	%rd9, %r27;
	cvt.s64.s32 	%rd10, %r3;
	add.s64 	%rd11, %rd9, %rd10;
	shl.b64 	%rd12, %rd11, 3;
	add.s64 	%rd13, %rd4, %rd12;
	add.s64 	%rd8, %rd13, 8;
	// begin inline asm
	ld.global.nc.f64 %fd65, [%rd8];
	// end inline asm
$L__BB2_9:
	st.shared.f64 	[%r9+544], %fd65;
$L__BB2_10:
	setp.eq.s32 	%p8, %r2, 7;
	@%p8 bra 	$L__BB2_15;
	setp.ne.s32 	%p9, %r2, 0;
	@%p9 bra 	$L__BB2_18;
	setp.eq.s32 	%p11, %r4, 0;
	mov.f64 	%fd66, 0d0000000000000000;
	@%p11 bra 	$L__BB2_14;
	add.s32 	%r33, %r4, -1;
	mad.lo.s32 	%r34, %r15, %r33, %r6;
	mul.wide.s32 	%rd23, %r34, 8;
	add.s64 	%rd22, %rd4, %rd23;
	// begin inline asm
	ld.global.nc.f64 %fd66, [%rd22];
	// end inline asm
$L__BB2_14:
	add.s32 	%r37, %r24, %r25;
	st.shared.f64 	[%r37+8], %fd66;
	bra.uni 	$L__BB2_18;
$L__BB2_15:
	add.s32 	%r12, %r4, 1;
	setp.ge.s32 	%p10, %r12, %r16;
	mov.f64 	%fd67, 0d0000000000000000;
	@%p10 bra 	$L__BB2_17;
	mad.lo.s32 	%r29, %r15, %r12, %r6;
	mul.wide.s32 	%rd21, %r29, 8;
	add.s64 	%rd20, %rd4, %rd21;
	// begin inline asm
	ld.global.nc.f64 %fd67, [%rd20];
	// end inline asm
$L__BB2_17:
	add.s32 	%r32, %r24, %r25;
	st.shared.f64 	[%r32+2528], %fd67;
$L__BB2_18:
	or.b32  	%r38, %r1, %r2;
	setp.ne.s32 	%p12, %r38, 0;
	add.s32 	%r39, %r4, -1;
	mul.lo.s32 	%r40, %r15, %r39;
	cvt.s64.s32 	%rd24, %r40;
	cvt.s64.s32 	%rd2, %r3;
	add.s64 	%rd25, %rd2, %rd24;
	shl.b64 	%rd26, %rd25, 3;
	add.s64 	%rd3, %rd4, %rd26;
	@%p12 bra 	$L__BB2_22;
	setp.lt.s32 	%p13, %r3, 1;
	setp.eq.s32 	%p14, %r4, 0;
	mov.f64 	%fd68, 0d0000000000000000;
	or.pred  	%p15, %p13, %p14;
	@%p15 bra 	$L__BB2_21;
	add.s64 	%rd27, %rd3, -8;
	// begin inline asm
	ld.global.nc.f64 %fd68, [%rd27];
	// end inline asm
$L__BB2_21:
	st.shared.f64 	[_ZZ20k_first_step_from_u0PdPKdiiddddddE4tile], %fd68;
$L__BB2_22:
	setp.ne.s32 	%p16, %r1, 31;
	setp.ne.s32 	%p17, %r2, 0;
	or.pred  	%p18, %p16, %p17;
	@%p18 bra 	$L__BB2_26;
	add.s32 	%r41, %r3, 1;
	setp.ge.s32 	%p19, %r41, %r15;
	setp.eq.s32 	%p20, %r4, 0;
	mov.f64 	%fd69, 0d0000000000000000;
	or.pred  	%p21, %p19, %p20;
	@%p21 bra 	$L__BB2_25;
	add.s64 	%rd28, %rd3, 8;
	// begin inline asm
	ld.global.nc.f64 %fd69, [%rd28];
	// end inline asm
$L__BB2_25:
	st.shared.f64 	[_ZZ20k_first_step_from_u0PdPKdiiddddddE4tile+264], %fd69;
$L__BB2_26:
	setp.ne.s32 	%p22, %r1, 0;
	setp.ne.s32 	%p23, %r2, 7;
	or.pred  	%p24, %p22, %p23;
	@%p24 bra 	$L__BB2_30;
	setp.lt.s32 	%p31, %r3, 1;
	add.s32 	%r13, %r4, 1;
	setp.ge.s32 	%p32, %r13, %r16;
	mov.f64 	%fd70, 0d0000000000000000;
	or.pred  	%p33, %p31, %p32;
	@%p33 bra 	$L__BB2_29;
	mul.lo.s32 	%r44, %r15, %r13;
	cvt.s64.s32 	%rd35, %r44;
	cvt.u64.u32 	%rd36, %r3;
	add.s64 	%rd37, %rd36, %rd35;
	shl.b64 	%rd38, %rd37, 3;
	add.s64 	%rd39, %rd4, %rd38;
	add.s64 	%rd34, %rd39, -8;
	// begin inline asm
	ld.global.nc.f64 %fd70, [%rd34];
	// end inline asm
$L__BB2_29:
	st.shared.f64 	[_ZZ20k_first_step_from_u0PdPKdiiddddddE4tile+2520], %fd70;
	bra.uni 	$L__BB2_34;
$L__BB2_30:
	setp.ne.s32 	%p25, %r2, 7;
	setp.ne.s32 	%p26, %r1, 31;
	or.pred  	%p27, %p26, %p25;
	@%p27 bra 	$L__BB2_34;
	add.s32 	%r42, %r3, 1;
	setp.ge.s32 	%p28, %r42, %r15;
	add.s32 	%r14, %r4, 1;
	setp.ge.s32 	%p29, %r14, %r16;
	mov.f64 	%fd71, 0d0000000000000000;
	or.pred  	%p30, %p28, %p29;
	@%p30 bra 	$L__BB2_33;
	mul.lo.s32 	%r43, %r15, %r14;
	cvt.s64.s32 	%rd30, %r43;
	add.s64 	%rd31, %rd30, %rd2;
	shl.b64 	%rd32, %rd31, 3;
	add.s64 	%rd33, %rd4, %rd32;
	add.s64 	%rd29, %rd33, 8;
	// begin inline asm
	ld.global.nc.f64 %fd71, [%rd29];
	// end inline asm
$L__BB2_33:
	st.shared.f64 	[_ZZ20k_first_step_from_u0PdPKdiiddddddE4tile+2784], %fd71;
$L__BB2_34:
	bar.sync 	0;
	setp.ge.s32 	%p34, %r3, %r15;
	setp.ge.s32 	%p35, %r4, %r16;
	or.pred  	%p36, %p34, %p35;
	@%p36 bra 	$L__BB2_38;
	setp.ne.s32 	%p37, %r3, 0;
	setp.ne.s32 	%p38, %r4, 0;
	and.pred  	%p39, %p37, %p38;
	setp.ne.s32 	%p40, %r3, %r5;
	and.pred  	%p41, %p39, %p40;
	setp.ne.s32 	%p42, %r4, %r7;
	and.pred  	%p43, %p41, %p42;
	@%p43 bra 	$L__BB2_37;
	mad.lo.s32 	%r46, %r15, %r4, %r3;
	mul.wide.s32 	%rd42, %r46, 8;
	add.s64 	%rd43, %rd1, %rd42;
	mov.b64 	%rd44, 0;
	st.global.u64 	[%rd43], %rd44;
	bra.uni 	$L__BB2_38;
$L__BB2_37:
	ld.shared.f64 	%fd44, [%r11+8];
	ld.shared.f64 	%fd45, [%r11+16];
	add.f64 	%fd46, %fd44, %fd44;
	sub.f64 	%fd47, %fd45, %fd46;
	ld.shared.f64 	%fd48, [%r11];
	add.f64 	%fd49, %fd47, %fd48;
	rcp.rn.f64 	%fd50, %fd1;
	ld.shared.f64 	%fd51, [%r11+288];
	sub.f64 	%fd52, %fd51, %fd46;
	ld.shared.f64 	%fd53, [%r11+-272];
	add.f64 	%fd54, %fd52, %fd53;
	rcp.rn.f64 	%fd55, %fd2;
	mul.f64 	%fd56, %fd55, %fd54;
	fma.rn.f64 	%fd57, %fd50, %fd49, %fd56;
	fma.rn.f64 	%fd58, %fd22, 0d0000000000000000, %fd44;
	mul.f64 	%fd59, %fd22, %fd22;
	mul.f64 	%fd60, %fd59, %fd3;
	mul.f64 	%fd61, %fd60, 0d3FE0000000000000;
	fma.rn.f64 	%fd62, %fd61, %fd57, %fd58;
	mad.lo.s32 	%r45, %r15, %r4, %r3;
	mul.wide.s32 	%rd40, %r45, 8;
	add.s64 	%rd41, %rd1, %rd40;
	st.global.f64 	[%rd41], %fd62;
$L__BB2_38:
	ret;

}
	// .globl	_Z10k_leapfrogPdPKdS1_iidddd
.visible .entry _Z10k_leapfrogPdPKdS1_iidddd(
	.param .u64 .ptr .align 1 _Z10k_leapfrogPdPKdS1_iidddd_param_0,
	.param .u64 .ptr .align 1 _Z10k_leapfrogPdPKdS1_iidddd_param_1,
	.param .u64 .ptr .align 1 _Z10k_leapfrogPdPKdS1_iidddd_param_2,
	.param .u32 _Z10k_leapfrogPdPKdS1_iidddd_param_3,
	.param .u32 _Z10k_leapfrogPdPKdS1_iidddd_param_4,
	.param .f64 _Z10k_leapfrogPdPKdS1_iidddd_param_5,
	.param .f64 _Z10k_leapfrogPdPKdS1_iidddd_param_6,
	.param .f64 _Z10k_leapfrogPdPKdS1_iidddd_param_7,
	.param .f64 _Z10k_leapfrogPdPKdS1_iidddd_param_8
)
{
	.reg .pred 	%p<44>;
	.reg .b32 	%r<47>;
	.reg .b64 	%rd<47>;
	.reg .b64 	%fd<72>;
	// demoted variable
	.shared .align 8 .b8 _ZZ10k_leapfrogPdPKdS1_iiddddE4tile[2800];
	ld.param.u64 	%rd6, [_Z10k_leapfrogPdPKdS1_iidddd_param_0];
	ld.param.u64 	%rd4, [_Z10k_leapfrogPdPKdS1_iidddd_param_1];
	ld.param.u64 	%rd5, [_Z10k_leapfrogPdPKdS1_iidddd_param_2];
	ld.param.u32 	%r15, [_Z10k_leapfrogPdPKdS1_iidddd_param_3];
	ld.param.u32 	%r16, [_Z10k_leapfrogPdPKdS1_iidddd_param_4];
	ld.param.f64 	%fd23, [_Z10k_leapfrogPdPKdS1_iidddd_param_5];
	ld.param.f64 	%fd24, [_Z10k_leapfrogPdPKdS1_iidddd_param_6];
	ld.param.f64 	%fd25, [_Z10k_leapfrogPdPKdS1_iidddd_param_7];
	ld.param.f64 	%fd26, [_Z10k_leapfrogPdPKdS1_iidddd_param_8];
	cvta.to.global.u64 	%rd1, %rd6;
	mul.f64 	%fd1, %fd23, %fd23;
	mul.f64 	%fd2, %fd24, %fd24;
	mul.f64 	%fd27, %fd25, %fd25;
	mul.f64 	%fd28, %fd26, %fd26;
	mul.f64 	%fd3, %fd27, %fd28;
	mov.u32 	%r1, %tid.x;
	mov.u32 	%r2, %tid.y;
	mov.u32 	%r17, %ctaid.x;
	mov.u32 	%r18, %ntid.x;
	mad.lo.s32 	%r3, %r17, %r18, %r1;
	mov.u32 	%r19, %ctaid.y;
	mov.u32 	%r20, %ntid.y;
	mad.lo.s32 	%r4, %r19, %r20, %r2;
	max.s32 	%r21, %r3, 0;
	add.s32 	%r5, %r15, -1;
	min.s32 	%r6, %r21, %r5;
	add.s32 	%r7, %r16, -1;
	min.s32 	%r22, %r4, %r7;
	setp.lt.s32 	%p1, %r15, 1;
	setp.lt.s32 	%p2, %r22, 0;
	mov.f64 	%fd63, 0d0000000000000000;
	or.pred  	%p3, %p1, %p2;
	@%p3 bra 	$L__BB3_2;
	mad.lo.s32 	%r23, %r22, %r15, %r6;
	mul.wide.s32 	%rd8, %r23, 8;
	add.s64 	%rd7, %rd4, %rd8;
	// begin inline asm
	ld.global.nc.f64 %fd63, [%rd7];
	// end inline asm
$L__BB3_2:
	mov.u32 	%r24, _ZZ10k_leapfrogPdPKdS1_iiddddE4tile;
	mad.lo.s32 	%r9, %r2, 280, %r24;
	add.s32 	%r10, %r9, 280;
	shl.b32 	%r25, %r1, 3;
	add.s32 	%r11, %r10, %r25;
	st.shared.f64 	[%r11+8], %fd63;
	setp.eq.s32 	%p4, %r1, 31;
	@%p4 bra 	$L__BB3_7;
	setp.ne.s32 	%p5, %r1, 0;
	@%p5 bra 	$L__BB3_10;
	setp.lt.s32 	%p7, %r3, 1;
	mov.f64 	%fd64, 0d0000000000000000;
	@%p7 bra 	$L__BB3_6;
	mul.lo.s32 	%r28, %r22, %r15;
	cvt.s64.s32 	%rd16, %r28;
	cvt.u64.u32 	%rd17, %r3;
	add.s64 	%rd18, %rd17, %rd16;
	shl.b64 	%rd19, %rd18, 3;
	add.s64 	%rd20, %rd4, %rd19;
	add.s64 	%rd15, %rd20, -8;
	// begin inline asm
	ld.global.nc.f64 %fd64, [%rd15];
	// end inline asm
$L__BB3_6:
	st.shared.f64 	[%r10], %fd64;
	bra.uni 	$L__BB3_10;
$L__BB3_7:
	add.s32 	%r26, %r3, 1;
	setp.ge.s32 	%p6, %r26, %r15;
	mov.f64 	%fd65, 0d0000000000000000;
	@%p6 bra 	$L__BB3_9;
	mul.lo.s32 	%r27, %r22, %r15;
	cvt.s64.s32 	%rd10, %r27;
	cvt.s64.s32 	%rd11, %r3;
	add.s64 	%rd12, %rd10, %rd11;
	shl.b64 	%rd13, %rd12, 3;
	add.s64 	%rd14, %rd4, %rd13;
	add.s64 	%rd9, %rd14, 8;
	// begin inline asm
	ld.global.nc.f64 %fd65, [%rd9];
	// end inline asm
$L__BB3_9:
	st.shared.f64 	[%r9+544], %fd65;
$L__BB3_10:
	setp.eq.s32 	%p8, %r2, 7;
	@%p8 bra 	$L__BB3_15;
	setp.ne.s32 	%p9, %r2, 0;
	@%p9 bra 	$L__BB3_18;
	setp.eq.s32 	%p11, %r4, 0;
	mov.f64 	%fd66, 0d0000000000000000;
	@%p11 bra 	$L__BB3_14;
	add.s32 	%r33, %r4, -1;
	mad.lo.s32 	%r34, %r15, %r33, %r6;
	mul.wide.s32 	%rd24, %r34, 8;
	add.s64 	%rd23, %rd4, %rd24;
	// begin inline asm
	ld.global.nc.f64 %fd66, [%rd23];
	// end inline asm
$L__BB3_14:
	add.s32 	%r37, %r24, %r25;
	st.shared.f64 	[%r37+8], %fd66;
	bra.uni 	$L__BB3_18;
$L__BB3_15:
	add.s32 	%r12, %r4, 1;
	setp.ge.s32 	%p10, %r12, %r16;
	mov.f64 	%fd67, 0d0000000000000000;
	@%p10 bra 	$L__BB3_17;
	mad.lo.s32 	%r29, %r15, %r12, %r6;
	mul.wide.s32 	%rd22, %r29, 8;
	add.s64 	%rd21, %rd4, %rd22;
	// begin inline asm
	ld.global.nc.f64 %fd67, [%rd21];
	// end inline asm
$L__BB3_17:
	add.s32 	%r32, %r24, %r25;
	st.shared.f64 	[%r32+2528], %fd67;
$L__BB3_18:
	or.b32  	%r38, %r1, %r2;
	setp.ne.s32 	%p12, %r38, 0;
	add.s32 	%r39, %r4, -1;
	mul.lo.s32 	%r40, %r15, %r39;
	cvt.s64.s32 	%rd25, %r40;
	cvt.s64.s32 	%rd2, %r3;
	add.s64 	%rd26, %rd2, %rd25;
	shl.b64 	%rd27, %rd26, 3;
	add.s64 	%rd3, %rd4, %rd27;
	@%p12 bra 	$L__BB3_22;
	setp.lt.s32 	%p13, %r3, 1;
	setp.eq.s32 	%p14, %r4, 0;
	mov.f64 	%fd68, 0d0000000000000000;
	or.pred  	%p15, %p13, %p14;
	@%p15 bra 	$L__BB3_21;
	add.s64 	%rd28, %rd3, -8;
	// begin inline asm
	ld.global.nc.f64 %fd68, [%rd28];
	// end inline asm
$L__BB3_21:
	st.shared.f64 	[_ZZ10k_leapfrogPdPKdS1_iiddddE4tile], %fd68;
$L__BB3_22:
	setp.ne.s32 	%p16, %r1, 31;
	setp.ne.s32 	%p17, %r2, 0;
	or.pred  	%p18, %p16, %p17;
	@%p18 bra 	$L__BB3_26;
	add.s32 	%r41, %r3, 1;
	setp.ge.s32 	%p19, %r41, %r15;
	setp.eq.s32 	%p20, %r4, 0;
	mov.f64 	%fd69, 0d0000000000000000;
	or.pred  	%p21, %p19, %p20;
	@%p21 bra 	$L__BB3_25;
	add.s64 	%rd29, %rd3, 8;
	// begin inline asm
	ld.global.nc.f64 %fd69, [%rd29];
	// end inline asm
$L__BB3_25:
	st.shared.f64 	[_ZZ10k_leapfrogPdPKdS1_iiddddE4tile+264], %fd69;
$L__BB3_26:
	setp.ne.s32 	%p22, %r1, 0;
	setp.ne.s32 	%p23, %r2, 7;
	or.pred  	%p24, %p22, %p23;
	@%p24 bra 	$L__BB3_30;
	setp.lt.s32 	%p31, %r3, 1;
	add.s32 	%r13, %r4, 1;
	setp.ge.s32 	%p32, %r13, %r16;
	mov.f64 	%fd70, 0d0000000000000000;
	or.pred  	%p33, %p31, %p32;
	@%p33 bra 	$L__BB3_29;
	mul.lo.s32 	%r44, %r15, %r13;
	cvt.s64.s32 	%rd36, %r44;
	cvt.u64.u32 	%rd37, %r3;
	add.s64 	%rd38, %rd37, %rd36;
	shl.b64 	%rd39, %rd38, 3;
	add.s64 	%rd40, %rd4, %rd39;
	add.s64 	%rd35, %rd40, -8;
	// begin inline asm
	ld.global.nc.f64 %fd70, [%rd35];
	// end inline asm
$L__BB3_29:
	st.shared.f64 	[_ZZ10k_leapfrogPdPKdS1_iiddddE4tile+2520], %fd70;
	bra.uni 	$L__BB3_34;
$L__BB3_30:
	setp.ne.s32 	%p25, %r2, 7;
	setp.ne.s32 	%p26, %r1, 31;
	or.pred  	%p27, %p26, %p25;
	@%p27 bra 	$L__BB3_34;
	add.s32 	%r42, %r3, 1;
	setp.ge.s32 	%p28, %r42, %r15;
	add.s32 	%r14, %r4, 1;
	setp.ge.s32 	%p29, %r14, %r16;
	mov.f64 	%fd71, 0d0000000000000000;
	or.pred  	%p30, %p28, %p29;
	@%p30 bra 	$L__BB3_33;
	mul.lo.s32 	%r43, %r15, %r14;
	cvt.s64.s32 	%rd31, %r43;
	add.s64 	%rd32, %rd31, %rd2;
	shl.b64 	%rd33, %rd32, 3;
	add.s64 	%rd34, %rd4, %rd33;
	add.s64 	%rd30, %rd34, 8;
	// begin inline asm
	ld.global.nc.f64 %fd71, [%rd30];
	// end inline asm
$L__BB3_33:
	st.shared.f64 	[_ZZ10k_leapfrogPdPKdS1_iiddddE4tile+2784], %fd71;
$L__BB3_34:
	bar.sync 	0;
	setp.ge.s32 	%p34, %r3, %r15;
	setp.ge.s32 	%p35, %r4, %r16;
	or.pred  	%p36, %p34, %p35;
	@%p36 bra 	$L__BB3_38;
	setp.ne.s32 	%p37, %r3, 0;
	setp.ne.s32 	%p38, %r4, 0;
	and.pred  	%p39, %p37, %p38;
	setp.ne.s32 	%p40, %r3, %r5;
	and.pred  	%p41, %p39, %p40;
	setp.ne.s32 	%p42, %r4, %r7;
	and.pred  	%p43, %p41, %p42;
	@%p43 bra 	$L__BB3_37;
	mad.lo.s32 	%r46, %r15, %r4, %r3;
	mul.wide.s32 	%rd44, %r46, 8;
	add.s64 	%rd45, %rd1, %rd44;
	mov.b64 	%rd46, 0;
	st.global.u64 	[%rd45], %rd46;
	bra.uni 	$L__BB3_38;
$L__BB3_37:
	ld.shared.f64 	%fd47, [%r11+8];
	ld.shared.f64 	%fd48, [%r11+16];
	add.f64 	%fd49, %fd47, %fd47;
	sub.f64 	%fd50, %fd48, %fd49;
	ld.shared.f64 	%fd51, [%r11];
	add.f64 	%fd52, %fd50, %fd51;
	rcp.rn.f64 	%fd53, %fd1;
	ld.shared.f64 	%fd54, [%r11+288];
	sub.f64 	%fd55, %fd54, %fd49;
	ld.shared.f64 	%fd56, [%r11+-272];
	add.f64 	%fd57, %fd55, %fd56;
	rcp.rn.f64 	%fd58, %fd2;
	mul.f64 	%fd59, %fd58, %fd57;
	fma.rn.f64 	%fd60, %fd53, %fd52, %fd59;
	mad.lo.s32 	%r45, %r15, %r4, %r3;
	mul.wide.s32 	%rd42, %r45, 8;
	add.s64 	%rd41, %rd5, %rd42;
	// begin inline asm
	ld.global.nc.f64 %fd46, [%rd41];
	// end inline asm
	sub.f64 	%fd61, %fd49, %fd46;
	fma.rn.f64 	%fd62, %fd3, %fd60, %fd61;
	add.s64 	%rd43, %rd1, %rd42;
	st.global.f64 	[%rd43], %fd62;
$L__BB3_38:
	ret;

}
.func  (.param .align 16 .b8 func_retval0[16]) __internal_trig_reduction_slowpathd(
	.param .b64 __internal_trig_reduction_slowpathd_param_0
)
{
	.local .align 8 .b8 	__local_depot4[40];
	.reg .b64 	%SP;
	.reg .b64 	%SPL;
	.reg .pred 	%p<10>;
	.reg .b32 	%r<47>;
	.reg .b64 	%rd<74>;
	.reg .b64 	%fd<5>;

	mov.u64 	%SPL, __local_depot4;
	ld.param.f64 	%fd4, [__internal_trig_reduction_slowpathd_param_0];
	add.u64 	%rd1, %SPL, 0;
	{
	.reg .b32 %temp; 
	mov.b64 	{%temp, %r1}, %fd4;
	}
	shr.u32 	%r2, %r1, 20;
	and.b32  	%r3, %r2, 2047;
	setp.eq.s32 	%p1, %r3, 2047;
	mov.b32 	%r46, 0;
	@%p1 bra 	$L__BB4_9;
	add.s32 	%r20, %r3, -1024;
	mov.b64 	%rd20, %fd4;
	shl.b64 	%rd2, %rd20, 11;
	shr.u32 	%r4, %r20, 6;
	sub.s32 	%r45, 15, %r4;
	sub.s32 	%r21, 19, %r4;
	setp.lt.u32 	%p2, %r20, 128;
	selp.b32 	%r6, 18, %r21, %p2;
	setp.ge.s32 	%p3, %r45, %r6;
	mov.b64 	%rd70, 0;
	@%p3 bra 	$L__BB4_4;
	add.s32 	%r23, %r6, %r4;
	neg.s32 	%r43, %r23;
	or.b64  	%rd3, %rd2, -9223372036854775808;
	mov.b64 	%rd70, 0;
	mov.b32 	%r42, 0;
	mov.u64 	%rd25, __cudart_i2opi_d;
	mov.u32 	%r44, %r45;
$L__BB4_3:
	.pragma "nounroll";
	mul.wide.s32 	%rd22, %r42, 8;
	add.s64 	%rd23, %rd1, %rd22;
	mul.wide.s32 	%rd24, %r44, 8;
	add.s64 	%rd26, %rd25, %rd24;
	ld.global.nc.u64 	%rd27, [%rd26];
	{
	.reg .u32 %r0, %r1, %r2, %r3, %alo, %ahi, %blo, %bhi, %clo, %chi;
	mov.b64 	{%alo,%ahi}, %rd27;
	mov.b64 	{%blo,%bhi}, %rd3;
	mov.b64 	{%clo,%chi}, %rd70;
	mad.lo.cc.u32 	%r0, %alo, %blo, %clo;
	madc.hi.cc.u32 	%r1, %alo, %blo, %chi;
	madc.hi.u32 	%r2, %alo, %bhi, 0;
	mad.lo.cc.u32 	%r1, %alo, %bhi, %r1;
	madc.hi.cc.u32 	%r2, %ahi, %blo, %r2;
	madc.hi.u32 	%r3, %ahi, %bhi, 0;
	mad.lo.cc.u32 	%r1, %ahi, %blo, %r1;
	madc.lo.cc.u32 	%r2, %ahi, %bhi, %r2;
	addc.u32 	%r3, %r3, 0;
	mov.b64 	%rd28, {%r0,%r1};
	mov.b64 	%rd70, {%r2,%r3};
	}
	st.local.u64 	[%rd23], %rd28;
	add.s32 	%r44, %r44, 1;
	add.s32 	%r43, %r43, 1;
	add.s32 	%r42, %r42, 1;
	setp.ne.s32 	%p4, %r43, -15;
	mov.u32 	%r45, %r6;
	@%p4 bra 	$L__BB4_3;
$L__BB4_4:
	cvt.s64.s32 	%rd29, %r45;
	cvt.u64.u32 	%rd30, %r4;
	add.s64 	%rd31, %rd30, %rd29;
	shl.b64 	%rd32, %rd31, 3;
	add.s64 	%rd33, %rd1, %rd32;
	st.local.u64 	[%rd33+-120], %rd70;
	and.b32  	%r15, %r2, 63;
	ld.local.u64 	%rd72, [%rd1+16];
	ld.local.u64 	%rd71, [%rd1+24];
	setp.eq.s32 	%p5, %r15, 0;
	@%p5 bra 	$L__BB4_6;
	shl.b64 	%rd34, %rd71, %r15;
	shr.u64 	%rd35, %rd72, 1;
	xor.b32  	%r24, %r15, 63;
	shr.u64 	%rd36, %rd35, %r24;
	or.b64  	%rd71, %rd34, %rd36;
	ld.local.u64 	%rd37, [%rd1+8];
	shl.b64 	%rd38, %rd72, %r15;
	shr.u64 	%rd39, %rd37, 1;
	shr.u64 	%rd40, %rd39, %r24;
	or.b64  	%rd72, %rd38, %rd40;
$L__BB4_6:
	and.b32  	%r25, %r1, -2147483648;
	shr.u64 	%rd41, %rd71, 62;
	cvt.u32.u64 	%r26, %rd41;
	mov.b64 	{%r27, %r28}, %rd71;
	mov.b64 	{%r29, %r30}, %rd72;
	shf.l.wrap.b32 	%r31, %r30, %r27, 2;
	shf.l.wrap.b32 	%r32, %r27, %r28, 2;
	mov.b64 	%rd42, {%r31, %r32};
	shl.b64 	%rd43, %rd72, 2;
	shr.u64 	%rd44, %rd42, 63;
	cvt.u32.u64 	%r33, %rd44;
	add.s32 	%r34, %r33, %r26;
	setp.eq.s32 	%p6, %r25, 0;
	neg.s32 	%r35, %r34;
	selp.b32 	%r46, %r34, %r35, %p6;
	setp.gt.s64 	%p7, %rd42, -1;
	mov.b64 	%rd45, 0;
	{
	.reg .u32 %r0, %r1, %r2, %r3, %a0, %a1, %a2, %a3, %b0, %b1, %b2, %b3;
	mov.b64 	{%a0,%a1}, %rd45;
	mov.b64 	{%a2,%a3}, %rd45;
	mov.b64 	{%b0,%b1}, %rd43;
	mov.b64 	{%b2,%b3}, %rd42;
	sub.cc.u32 	%r0, %a0, %b0;
	subc.cc.u32 	%r1, %a1, %b1;
	subc.cc.u32 	%r2, %a2, %b2;
	subc.u32 	%r3, %a3, %b3;
	mov.b64 	%rd46, {%r0,%r1};
	mov.b64 	%rd47, {%r2,%r3};
	}
	xor.b32  	%r36, %r25, -2147483648;
	selp.b64 	%rd73, %rd42, %rd47, %p7;
	selp.b64 	%rd14, %rd43, %rd46, %p7;
	selp.b32 	%r17, %r25, %r36, %p7;
	clz.b64 	%r37, %rd73;
	cvt.u64.u32 	%rd15, %r37;
	setp.eq.s32 	%p8, %r37, 0;
	@%p8 bra 	$L__BB4_8;
	cvt.u32.u64 	%r38, %rd15;
	and.b32  	%r39, %r38, 63;
	shl.b64 	%rd48, %rd73, %r39;
	shr.u64 	%rd49, %rd14, 1;
	not.b32 	%r40, %r38;
	and.b32  	%r41, %r40, 63;
	shr.u64 	%rd50, %rd49, %r41;
	or.b64  	%rd73, %rd48, %rd50;
$L__BB4_8:
	mov.b64 	%rd51, -3958705157555305931;
	{
	.reg .u32 %r0, %r1, %r2, %r3, %alo, %ahi, %blo, %bhi;
	mov.b64 	{%alo,%ahi}, %rd73;
	mov.b64 	{%blo,%bhi}, %rd51;
	mul.lo.u32 	%r0, %alo, %blo;
	mul.hi.u32 	%r1, %alo, %blo;
	mad.lo.cc.u32 	%r1, %alo, %bhi, %r1;
	madc.hi.u32 	%r2, %alo, %bhi, 0;
	mad.lo.cc.u32 	%r1, %ahi, %blo, %r1;
	madc.hi.cc.u32 	%r2, %ahi, %blo, %r2;
	madc.hi.u32 	%r3, %ahi, %bhi, 0;
	mad.lo.cc.u32 	%r2, %ahi, %bhi, %r2;
	addc.u32 	%r3, %r3, 0;
	mov.b64 	%rd52, {%r0,%r1};
	mov.b64 	%rd53, {%r2,%r3};
	}
	setp.gt.s64 	%p9, %rd53, 0;
	{
	.reg .u32 %r0, %r1, %r2, %r3, %a0, %a1, %a2, %a3, %b0, %b1, %b2, %b3;
	mov.b64 	{%a0,%a1}, %rd52;
	mov.b64 	{%a2,%a3}, %rd53;
	mov.b64 	{%b0,%b1}, %rd52;
	mov.b64 	{%b2,%b3}, %rd53;
	add.cc.u32 	%r0, %a0, %b0;
	addc.cc.u32 	%r1, %a1, %b1;
	addc.cc.u32 	%r2, %a2, %b2;
	addc.u32 	%r3, %a3, %b3;
	mov.b64 	%rd54, {%r0,%r1};
	mov.b64 	%rd55, {%r2,%r3};
	}
	selp.b64 	%rd56, %rd55, %rd53, %p9;
	selp.s64 	%rd57, -1, 0, %p9;
	sub.s64 	%rd58, %rd57, %rd15;
	cvt.u64.u32 	%rd59, %r17;
	shl.b64 	%rd60, %rd59, 32;
	add.s64 	%rd61, %rd56, 1;
	shr.u64 	%rd62, %rd61, 10;
	add.s64 	%rd63, %rd62, 1;
	shr.u64 	%rd64, %rd63, 1;
	shl.b64 	%rd65, %rd58, 52;
	add.s64 	%rd66, %rd65, %rd64;
	add.s64 	%rd67, %rd66, 4602678819172646912;
	or.b64  	%rd68, %rd67, %rd60;
	mov.b64 	%fd4, %rd68;
$L__BB4_9:
	st.param.f64 	[func_retval0], %fd4;
	st.param.b32 	[func_retval0+8], %r46;
	ret;

}


// ===== COMPILED SASS (sm_100) =====

	.target	sm_100

	.elftype	@"ET_EXEC"


//--------------------- .note.nv.tkinfo           --------------------------
	.section	.note.nv.tkinfo,"",@"SHT_NOTE"
	.sectionflags	@"SHF_NOTE_NV_TKINFO"
	.tkinfo
        /*0018*/ 	.word	0x00000002
        /*0030*/ 	.string	""
        /*0030*/ 	.string	"ptxas"
        /*0030*/ 	.string	"Cuda compilation tools, release 13.0, V13.0.88"
        /*0030*/ 	.string	"Build cuda_13.0.r13.0/compiler.36424714_0"
        /*0030*/ 	.string	"-arch sm_100 -m 64 "



//--------------------- .note.nv.cuinfo           --------------------------
	.section	.note.nv.cuinfo,"",@"SHT_NOTE"
	.sectionflags	@"SHF_NOTE_NV_CUINFO"
        /*0018*/ 	.short	0x0002
        /*001a*/ 	.short	0x0064
        /*001c*/ 	.short	0x0082
	.zero		2


//--------------------- .nv.info                  --------------------------
	.section	.nv.info,"",@"SHT_CUDA_INFO"
	.align	4


	//----- nvinfo : EIATTR_REGCOUNT
	.align		4
        /*0000*/ 	.byte	0x04, 0x2f
        /*0002*/ 	.short	(.L_3 - .L_2)
	.align		4
.L_2:
        /*0004*/ 	.word	index@(_Z14k_set_boundaryPdii)
        /*0008*/ 	.word	0x00000008


	//----- nvinfo : EIATTR_FRAME_SIZE
	.align		4
.L_3:
        /*000c*/ 	.byte	0x04, 0x11
        /*000e*/ 	.short	(.L_5 - .L_4)
	.align		4
.L_4:
        /*0010*/ 	.word	index@(_Z14k_set_boundaryPdii)
        /*0014*/ 	.word	0x00000000


	//----- nvinfo : EIATTR_REGCOUNT
	.align		4
.L_5:
        /*0018*/ 	.byte	0x04, 0x2f
        /*001a*/ 	.short	(.L_7 - .L_6)
	.align		4
.L_6:
        /*001c*/ 	.word	index@(_Z9k_init_u0Pdiidddd)
        /*0020*/ 	.word	0x00000020


	//----- nvinfo : EIATTR_FRAME_SIZE
	.align		4
.L_7:
        /*0024*/ 	.byte	0x04, 0x11
        /*0026*/ 	.short	(.L_9 - .L_8)
	.align		4
.L_8:
        /*0028*/ 	.word	index@($_Z9k_init_u0Pdiidddd$__internal_trig_reduction_slowpathd)
        /*002c*/ 	.word	0x00000028


	//----- nvinfo : EIATTR_FRAME_SIZE
	.align		4
.L_9:
        /*0030*/ 	.byte	0x04, 0x11
        /*0032*/ 	.short	(.L_11 - .L_10)
	.align		4
.L_10:
        /*0034*/ 	.word	index@($__internal_2_$__cuda_sm20_div_rn_f64_full)
        /*0038*/ 	.word	0x00000028


	//----- nvinfo : EIATTR_FRAME_SIZE
	.align		4
.L_11:
        /*003c*/ 	.byte	0x04, 0x11
        /*003e*/ 	.short	(.L_13 - .L_12)
	.align		4
.L_12:
        /*0040*/ 	.word	index@(_Z9k_init_u0Pdiidddd)
        /*0044*/ 	.word	0x00000028


	//----- nvinfo : EIATTR_REGCOUNT
	.align		4
.L_13:
        /*0048*/ 	.byte	0x04, 0x2f
        /*004a*/ 	.short	(.L_15 - .L_14)
	.align		4
.L_14:
        /*004c*/ 	.word	index@(_Z20k_first_step_from_u0PdPKdiidddddd)
        /*0050*/ 	.word	0x0000001e


	//----- nvinfo : EIATTR_FRAME_SIZE
	.align		4
.L_15:
        /*0054*/ 	.byte	0x04, 0x11
        /*0056*/ 	.short	(.L_17 - .L_16)
	.align		4
.L_16:
        /*0058*/ 	.word	index@($__internal_1_$__cuda_sm20_dblrcp_rn_slowpath_v3)
        /*005c*/ 	.word	0x00000000


	//----- nvinfo : EIATTR_FRAME_SIZE
	.align		4
.L_17:
        /*0060*/ 	.byte	0x04, 0x11
        /*0062*/ 	.short	(.L_19 - .L_18)
	.align		4
.L_18:
        /*0064*/ 	.word	index@(_Z20k_first_step_from_u0PdPKdiidddddd)
        /*0068*/ 	.word	0x00000000


	//----- nvinfo : EIATTR_REGCOUNT
	.align		4
.L_19:
        /*006c*/ 	.byte	0x04, 0x2f
        /*006e*/ 	.short	(.L_21 - .L_20)
	.align		4
.L_20:
        /*0070*/ 	.word	index@(_Z10k_leapfrogPdPKdS1_iidddd)
        /*0074*/ 	.word	0x0000001c


	//----- nvinfo : EIATTR_FRAME_SIZE
	.align		4
.L_21:
        /*0078*/ 	.byte	0x04, 0x11
        /*007a*/ 	.short	(.L_23 - .L_22)
	.align		4
.L_22:
        /*007c*/ 	.word	index@($__internal_0_$__cuda_sm20_dblrcp_rn_slowpath_v3)
        /*0080*/ 	.word	0x00000000


	//----- nvinfo : EIATTR_FRAME_SIZE
	.align		4
.L_23:
        /*0084*/ 	.byte	0x04, 0x11
        /*0086*/ 	.short	(.L_25 - .L_24)
	.align		4
.L_24:
        /*0088*/ 	.word	index@(_Z10k_leapfrogPdPKdS1_iidddd)
        /*008c*/ 	.word	0x00000000


	//----- nvinfo : EIATTR_MIN_STACK_SIZE
	.align		4
.L_25:
        /*0090*/ 	.byte	0x04, 0x12
        /*0092*/ 	.short	(.L_27 - .L_26)
	.align		4
.L_26:
        /*0094*/ 	.word	index@(_Z10k_leapfrogPdPKdS1_iidddd)
        /*0098*/ 	.word	0x00000000


	//----- nvinfo : EIATTR_MIN_STACK_SIZE
	.align		4
.L_27:
        /*009c*/ 	.byte	0x04, 0x12
        /*009e*/ 	.short	(.L_29 - .L_28)
	.align		4
.L_28:
        /*00a0*/ 	.word	index@(_Z20k_first_step_from_u0PdPKdiidddddd)
        /*00a4*/ 	.word	0x00000000


	//----- nvinfo : EIATTR_MIN_STACK_SIZE
	.align		4
.L_29:
        /*00a8*/ 	.byte	0x04, 0x12
        /*00aa*/ 	.short	(.L_31 - .L_30)
	.align		4
.L_30:
        /*00ac*/ 	.word	index@(_Z9k_init_u0Pdiidddd)
        /*00b0*/ 	.word	0x00000028


	//----- nvinfo : EIATTR_MIN_STACK_SIZE
	.align		4
.L_31:
        /*00b4*/ 	.byte	0x04, 0x12
        /*00b6*/ 	.short	(.L_33 - .L_32)
	.align		4
.L_32:
        /*00b8*/ 	.word	index@(_Z14k_set_boundaryPdii)
        /*00bc*/ 	.word	0x00000000
.L_33:


//--------------------- .nv.compat                --------------------------
	.section	.nv.compat,"",@"SHT_CUDA_COMPAT_INFO"
	.align	4
        /*0000*/ 	.byte	0x02, 0x09, 0x00, 0x00, 0x02, 0x02, 0x01, 0x00, 0x02, 0x05, 0x05, 0x00, 0x03, 0x07, 0x01, 0x01
        /*0010*/ 	.byte	0x02, 0x03, 0x00, 0x00, 0x02, 0x06, 0x01, 0x00, 0x04, 0x0b, 0x08, 0x00, 0x01, 0x00, 0x00, 0x00
        /*0020*/ 	.byte	0x00, 0x00, 0x00, 0x00


//--------------------- .nv.info._Z10k_leapfrogPdPKdS1_iidddd --------------------------
	.section	.nv.info._Z10k_leapfrogPdPKdS1_iidddd,"",@"SHT_CUDA_INFO"
	.sectionflags	@""
	.align	4


	//----- nvinfo : EIATTR_CUDA_API_VERSION
	.align		4
        /*0000*/ 	.byte	0x04, 0x37
        /*0002*/ 	.short	(.L_35 - .L_34)
.L_34:
        /*0004*/ 	.word	0x00000082


	//----- nvinfo : EIATTR_KPARAM_INFO
	.align		4
.L_35:
        /*0008*/ 	.byte	0x04, 0x17
        /*000a*/ 	.short	(.L_37 - .L_36)
.L_36:
        /*000c*/ 	.word	0x00000000
        /*0010*/ 	.short	0x0008
        /*0012*/ 	.short	0x0038
        /*0014*/ 	.byte	0x00, 0xf0, 0x21, 0x00


	//----- nvinfo : EIATTR_KPARAM_INFO
	.align		4
.L_37:
        /*0018*/ 	.byte	0x04, 0x17
        /*001a*/ 	.short	(.L_39 - .L_38)
.L_38:
        /*001c*/ 	.word	0x00000000
        /*0020*/ 	.short	0x0007
        /*0022*/ 	.short	0x0030
        /*0024*/ 	.byte	0x00, 0xf0, 0x21, 0x00


	//----- nvinfo : EIATTR_KPARAM_INFO
	.align		4
.L_39:
        /*0028*/ 	.byte	0x04, 0x17
        /*002a*/ 	.short	(.L_41 - .L_40)
.L_40:
        /*002c*/ 	.word	0x00000000
        /*0030*/ 	.short	0x0006
        /*0032*/ 	.short	0x0028
        /*0034*/ 	.byte	0x00, 0xf0, 0x21, 0x00


	//----- nvinfo : EIATTR_KPARAM_INFO
	.align		4
.L_41:
        /*0038*/ 	.byte	0x04, 0x17
        /*003a*/ 	.short	(.L_43 - .L_42)
.L_42:
        /*003c*/ 	.word	0x00000000
        /*0040*/ 	.short	0x0005
        /*0042*/ 	.short	0x0020
        /*0044*/ 	.byte	0x00, 0xf0, 0x21, 0x00


	//----- nvinfo : EIATTR_KPARAM_INFO
	.align		4
.L_43:
        /*0048*/ 	.byte	0x04, 0x17
        /*004a*/ 	.short	(.L_45 - .L_44)
.L_44:
        /*004c*/ 	.word	0x00000000
        /*0050*/ 	.short	0x0004
        /*0052*/ 	.short	0x001c
        /*0054*/ 	.byte	0x00, 0xf0, 0x11, 0x00


	//----- nvinfo : EIATTR_KPARAM_INFO
	.align		4
.L_45:
        /*0058*/ 	.byte	0x04, 0x17
        /*005a*/ 	.short	(.L_47 - .L_46)
.L_46:
        /*005c*/ 	.word	0x00000000
        /*0060*/ 	.short	0x0003
        /*0062*/ 	.short	0x0018
        /*0064*/ 	.byte	0x00, 0xf0, 0x11, 0x00


	//----- nvinfo : EIATTR_KPARAM_INFO
	.align		4
.L_47:
        /*0068*/ 	.byte	0x04, 0x17
        /*006a*/ 	.short	(.L_49 - .L_48)
.L_48:
        /*006c*/ 	.word	0x00000000
        /*0070*/ 	.short	0x0002
        /*0072*/ 	.short	0x0010
        /*0074*/ 	.byte	0x00, 0xf5, 0x21, 0x00


	//----- nvinfo : EIATTR_KPARAM_INFO
	.align		4
.L_49:
        /*0078*/ 	.byte	0x04, 0x17
        /*007a*/ 	.short	(.L_51 - .L_50)
.L_50:
        /*007c*/ 	.word	0x00000000
        /*0080*/ 	.short	0x0001
        /*0082*/ 	.short	0x0008
        /*0084*/ 	.byte	0x00, 0xf5, 0x21, 0x00


	//----- nvinfo : EIATTR_KPARAM_INFO
	.align		4
.L_51:
        /*0088*/ 	.byte	0x04, 0x17
        /*008a*/ 	.short	(.L_53 - .L_52)
.L_52:
        /*008c*/ 	.word	0x00000000
        /*0090*/ 	.short	0x0000
        /*0092*/ 	.short	0x0000
        /*0094*/ 	.byte	0x00, 0xf5, 0x21, 0x00


	//----- nvinfo : EIATTR_SPARSE_MMA_MASK
	.align		4
.L_53:
        /*0098*/ 	.byte	0x03, 0x50
        /*009a*/ 	.short	0x0000


	//----- nvinfo : EIATTR_MAXREG_COUNT
	.align		4
        /*009c*/ 	.byte	0x03, 0x1b
        /*009e*/ 	.short	0x00ff


	//----- nvinfo : EIATTR_NUM_BARRIERS
	.align		4
        /*00a0*/ 	.byte	0x02, 0x4c
        /*00a2*/ 	.byte	0x01
	.zero		1


	//----- nvinfo : EIATTR_MERCURY_ISA_VERSION
	.align		4
        /*00a4*/ 	.byte	0x03, 0x5f
        /*00a6*/ 	.short	0x0101


	//----- nvinfo : EIATTR_VRC_CTA_INIT_COUNT
	.align		4
        /*00a8*/ 	.byte	0x02, 0x4a
	.zero		1
	.zero		1


	//----- nvinfo : EIATTR_EXIT_INSTR_OFFSETS
	.align		4
        /*00ac*/ 	.byte	0x04, 0x1c
        /*00ae*/ 	.short	(.L_55 - .L_54)


	//   ....[0]....
.L_54:
        /*00b0*/ 	.word	0x00000a90


	//   ....[1]....
        /*00b4*/ 	.word	0x00000b40


	//   ....[2]....
        /*00b8*/ 	.word	0x00000f20


	//----- nvinfo : EIATTR_CRS_STACK_SIZE
	.align		4
.L_55:
        /*00bc*/ 	.byte	0x04, 0x1e
        /*00be*/ 	.short	(.L_57 - .L_56)
.L_56:
        /*00c0*/ 	.word	0x00000000


	//----- nvinfo : EIATTR_CBANK_PARAM_SIZE
	.align		4
.L_57:
        /*00c4*/ 	.byte	0x03, 0x19
        /*00c6*/ 	.short	0x0040


	//----- nvinfo : EIATTR_PARAM_CBANK
	.align		4
        /*00c8*/ 	.byte	0x04, 0x0a
        /*00ca*/ 	.short	(.L_59 - .L_58)
	.align		4
.L_58:
        /*00cc*/ 	.word	index@(.nv.constant0._Z10k_leapfrogPdPKdS1_iidddd)
        /*00d0*/ 	.short	0x0380
        /*00d2*/ 	.short	0x0040


	//----- nvinfo : EIATTR_SW_WAR
	.align		4
.L_59:
        /*00d4*/ 	.byte	0x04, 0x36
        /*00d6*/ 	.short	(.L_61 - .L_60)
.L_60:
        /*00d8*/ 	.word	0x00000008
.L_61:


//--------------------- .nv.info._Z20k_first_step_from_u0PdPKdiidddddd --------------------------
	.section	.nv.info._Z20k_first_step_from_u0PdPKdiidddddd,"",@"SHT_CUDA_INFO"
	.sectionflags	@""
	.align	4


	//----- nvinfo : EIATTR_CUDA_API_VERSION
	.align		4
        /*0000*/ 	.byte	0x04, 0x37
        /*0002*/ 	.short	(.L_63 - .L_62)
.L_62:
        /*0004*/ 	.word	0x00000082


	//----- nvinfo : EIATTR_KPARAM_INFO
	.align		4
.L_63:
        /*0008*/ 	.byte	0x04, 0x17
        /*000a*/ 	.short	(.L_65 - .L_64)
.L_64:
        /*000c*/ 	.word	0x00000000
        /*0010*/ 	.short	0x0009
        /*0012*/ 	.short	0x0040
        /*0014*/ 	.byte	0x00, 0xf0, 0x21, 0x00


	//----- nvinfo : EIATTR_KPARAM_INFO
	.align		4
.L_65:
        /*0018*/ 	.byte	0x04, 0x17
        /*001a*/ 	.short	(.L_67 - .L_66)
.L_66:
        /*001c*/ 	.word	0x00000000
        /*0020*/ 	.short	0x0008
        /*0022*/ 	.short	0x0038
        /*0024*/ 	.byte	0x00, 0xf0, 0x21, 0x00


	//----- nvinfo : EIATTR_KPARAM_INFO
	.align		4
.L_67:
        /*0028*/ 	.byte	0x04, 0x17
        /*002a*/ 	.short	(.L_69 - .L_68)
.L_68:
        /*002c*/ 	.word	0x00000000
        /*0030*/ 	.short	0x0007
        /*0032*/ 	.short	0x0030
        /*0034*/ 	.byte	0x00, 0xf0, 0x21, 0x00


	//----- nvinfo : EIATTR_KPARAM_INFO
	.align		4
.L_69:
        /*0038*/ 	.byte	0x04, 0x17
        /*003a*/ 	.short	(.L_71 - .L_70)
.L_70:
        /*003c*/ 	.word	0x00000000
        /*0040*/ 	.short	0x0006
        /*0042*/ 	.short	0x0028
        /*0044*/ 	.byte	0x00, 0xf0, 0x21, 0x00


	//----- nvinfo : EIATTR_KPARAM_INFO
	.align		4
.L_71:
        /*0048*/ 	.byte	0x04, 0x17
        /*004a*/ 	.short	(.L_73 - .L_72)
.L_72:
        /*004c*/ 	.word	0x00000000
        /*0050*/ 	.short	0x0005
        /*0052*/ 	.short	0x0020
        /*0054*/ 	.byte	0x00, 0xf0, 0x21, 0x00


	//----- nvinfo : EIATTR_KPARAM_INFO
	.align		4
.L_73:
        /*0058*/ 	.byte	0x04, 0x17
        /*005a*/ 	.short	(.L_75 - .L_74)
.L_74:
        /*005c*/ 	.word	0x00000000
        /*0060*/ 	.short	0x0004
        /*0062*/ 	.short	0x0018
        /*0064*/ 	.byte	0x00, 0xf0, 0x21, 0x00


	//----- nvinfo : EIATTR_KPARAM_INFO
	.align		4
.L_75:
        /*0068*/ 	.byte	0x04, 0x17
        /*006a*/ 	.short	(.L_77 - .L_76)
.L_76:
        /*006c*/ 	.word	0x00000000
        /*0070*/ 	.short	0x0003
        /*0072*/ 	.short	0x0014
        /*0074*/ 	.byte	0x00, 0xf0, 0x11, 0x00


	//----- nvinfo : EIATTR_KPARAM_INFO
	.align		4
.L_77:
        /*0078*/ 	.byte	0x04, 0x17
        /*007a*/ 	.short	(.L_79 - .L_78)
.L_78:
        /*007c*/ 	.word	0x00000000
        /*0080*/ 	.short	0x0002
        /*0082*/ 	.short	0x0010
        /*0084*/ 	.byte	0x00, 0xf0, 0x11, 0x00


	//----- nvinfo : EIATTR_KPARAM_INFO
	.align		4
.L_79:
        /*0088*/ 	.byte	0x04, 0x17
        /*008a*/ 	.short	(.L_81 - .L_80)
.L_80:
        /*008c*/ 	.word	0x00000000
        /*0090*/ 	.short	0x0001
        /*0092*/ 	.short	0x0008
        /*0094*/ 	.byte	0x00, 0xf5, 0x21, 0x00


	//----- nvinfo : EIATTR_KPARAM_INFO
	.align		4
.L_81:
        /*0098*/ 	.byte	0x04, 0x17
        /*009a*/ 	.short	(.L_83 - .L_82)
.L_82:
        /*009c*/ 	.word	0x00000000
        /*00a0*/ 	.short	0x0000
        /*00a2*/ 	.short	0x0000
        /*00a4*/ 	.byte	0x00, 0xf5, 0x21, 0x00


	//----- nvinfo : EIATTR_SPARSE_MMA_MASK
	.align		4
.L_83:
        /*00a8*/ 	.byte	0x03, 0x50
        /*00aa*/ 	.short	0x0000


	//----- nvinfo : EIATTR_MAXREG_COUNT
	.align		4
        /*00ac*/ 	.byte	0x03, 0x1b
        /*00ae*/ 	.short	0x00ff


	//----- nvinfo : EIATTR_NUM_BARRIERS
	.align		4
        /*00b0*/ 	.byte	0x02, 0x4c
        /*00b2*/ 	.byte	0x01
	.zero		1


	//----- nvinfo : EIATTR_MERCURY_ISA_VERSION
	.align		4
        /*00b4*/ 	.byte	0x03, 0x5f
        /*00b6*/ 	.short	0x0101


	//----- nvinfo : EIATTR_VRC_CTA_INIT_COUNT
	.align		4
        /*00b8*/ 	.byte	0x02, 0x4a
	.zero		1
	.zero		1


	//----- nvinfo : EIATTR_EXIT_INSTR_OFFSETS
	.align		4
        /*00bc*/ 	.byte	0x04, 0x1c
        /*00be*/ 	.short	(.L_85 - .L_84)


	//   ....[0]....
.L_84:
        /*00c0*/ 	.word	0x00000a90


	//   ....[1]....
        /*00c4*/ 	.word	0x00000b40


	//   ....[2]....
        /*00c8*/ 	.word	0x00000f00


	//----- nvinfo : EIATTR_CRS_STACK_SIZE
	.align		4
.L_85:
        /*00cc*/ 	.byte	0x04, 0x1e
        /*00ce*/ 	.short	(.L_87 - .L_86)
.L_86:
        /*00d0*/ 	.word	0x00000000


	//----- nvinfo : EIATTR_CBANK_PARAM_SIZE
	.align		4
.L_87:
        /*00d4*/ 	.byte	0x03, 0x19
        /*00d6*/ 	.short	0x0048


	//----- nvinfo : EIATTR_PARAM_CBANK
	.align		4
        /*00d8*/ 	.byte	0x04, 0x0a
        /*00da*/ 	.short	(.L_89 - .L_88)
	.align		4
.L_88:
        /*00dc*/ 	.word	index@(.nv.constant0._Z20k_first_step_from_u0PdPKdiidddddd)
        /*00e0*/ 	.short	0x0380
        /*00e2*/ 	.short	0x0048


	//----- nvinfo : EIATTR_SW_WAR
	.align		4
.L_89:
        /*00e4*/ 	.byte	0x04, 0x36
        /*00e6*/ 	.short	(.L_91 - .L_90)
.L_90:
        /*00e8*/ 	.word	0x00000008
.L_91:


//--------------------- .nv.info._Z9k_init_u0Pdiidddd --------------------------
	.section	.nv.info._Z9k_init_u0Pdiidddd,"",@"SHT_CUDA_INFO"
	.sectionflags	@""
	.align	4


	//----- nvinfo : EIATTR_CUDA_API_VERSION
	.align		4
        /*0000*/ 	.byte	0x04, 0x37
        /*0002*/ 	.short	(.L_93 - .L_92)
.L_92:
        /*0004*/ 	.word	0x00000082


	//----- nvinfo : EIATTR_KPARAM_INFO
	.align		4
.L_93:
        /*0008*/ 	.byte	0x04, 0x17
        /*000a*/ 	.short	(.L_95 - .L_94)
.L_94:
        /*000c*/ 	.word	0x00000000
        /*0010*/ 	.short	0x0006
        /*0012*/ 	.short	0x0028
        /*0014*/ 	.byte	0x00, 0xf0, 0x21, 0x00


	//----- nvinfo : EIATTR_KPARAM_INFO
	.align		4
.L_95:
        /*0018*/ 	.byte	0x04, 0x17
        /*001a*/ 	.short	(.L_97 - .L_96)
.L_96:
        /*001c*/ 	.word	0x00000000
        /*0020*/ 	.short	0x0005
        /*0022*/ 	.short	0x0020
        /*0024*/ 	.byte	0x00, 0xf0, 0x21, 0x00


	//----- nvinfo : EIATTR_KPARAM_INFO
	.align		4
.L_97:
        /*0028*/ 	.byte	0x04, 0x17
        /*002a*/ 	.short	(.L_99 - .L_98)
.L_98:
        /*002c*/ 	.word	0x00000000
        /*0030*/ 	.short	0x0004
        /*0032*/ 	.short	0x0018
        /*0034*/ 	.byte	0x00, 0xf0, 0x21, 0x00


	//----- nvinfo : EIATTR_KPARAM_INFO
	.align		4
.L_99:
        /*0038*/ 	.byte	0x04, 0x17
        /*003a*/ 	.short	(.L_101 - .L_100)
.L_100:
        /*003c*/ 	.word	0x00000000
        /*0040*/ 	.short	0x0003
        /*0042*/ 	.short	0x0010
        /*0044*/ 	.byte	0x00, 0xf0, 0x21, 0x00


	//----- nvinfo : EIATTR_KPARAM_INFO
	.align		4
.L_101:
        /*0048*/ 	.byte	0x04, 0x17
        /*004a*/ 	.short	(.L_103 - .L_102)
.L_102:
        /*004c*/ 	.word	0x00000000
        /*0050*/ 	.short	0x0002
        /*0052*/ 	.short	0x000c
        /*0054*/ 	.byte	0x00, 0xf0, 0x11, 0x00


	//----- nvinfo : EIATTR_KPARAM_INFO
	.align		4
.L_103:
        /*0058*/ 	.byte	0x04, 0x17
        /*005a*/ 	.short	(.L_105 - .L_104)
.L_104:
        /*005c*/ 	.word	0x00000000
        /*0060*/ 	.short	0x0001
        /*0062*/ 	.short	0x0008
        /*0064*/ 	.byte	0x00, 0xf0, 0x11, 0x00


	//----- nvinfo : EIATTR_KPARAM_INFO
	.align		4
.L_105:
        /*0068*/ 	.byte	0x04, 0x17
        /*006a*/ 	.short	(.L_107 - .L_106)
.L_106:
        /*006c*/ 	.word	0x00000000
        /*0070*/ 	.short	0x0000
        /*0072*/ 	.short	0x0000
        /*0074*/ 	.byte	0x00, 0xf5, 0x21, 0x00


	//----- nvinfo : EIATTR_SPARSE_MMA_MASK
	.align		4
.L_107:
        /*0078*/ 	.byte	0x03, 0x50
        /*007a*/ 	.short	0x0000


	//----- nvinfo : EIATTR_MAXREG_COUNT
	.align		4
        /*007c*/ 	.byte	0x03, 0x1b
        /*007e*/ 	.short	0x00ff


	//----- nvinfo : EIATTR_MERCURY_ISA_VERSION
	.align		4
        /*0080*/ 	.byte	0x03, 0x5f
        /*0082*/ 	.short	0x0101


	//----- nvinfo : EIATTR_VRC_CTA_INIT_COUNT
	.align		4
        /*0084*/ 	.byte	0x02, 0x4a
	.zero		1
	.zero		1


	//----- nvinfo : EIATTR_EXIT_INSTR_OFFSETS
	.align		4
        /*0088*/ 	.byte	0x04, 0x1c
        /*008a*/ 	.short	(.L_109 - .L_108)


	//   ....[0]....
.L_108:
        /*008c*/ 	.word	0x000000d0


	//   ....[1]....
        /*0090*/ 	.word	0x00000cd0


	//----- nvinfo : EIATTR_CRS_STACK_SIZE
	.align		4
.L_109:
        /*0094*/ 	.byte	0x04, 0x1e
        /*0096*/ 	.short	(.L_111 - .L_110)
.L_110:
        /*0098*/ 	.word	0x00000000


	//----- nvinfo : EIATTR_CBANK_PARAM_SIZE
	.align		4
.L_111:
        /*009c*/ 	.byte	0x03, 0x19
        /*009e*/ 	.short	0x0030


	//----- nvinfo : EIATTR_PARAM_CBANK
	.align		4
        /*00a0*/ 	.byte	0x04, 0x0a
        /*00a2*/ 	.short	(.L_113 - .L_112)
	.align		4
.L_112:
        /*00a4*/ 	.word	index@(.nv.constant0._Z9k_init_u0Pdiidddd)
        /*00a8*/ 	.short	0x0380
        /*00aa*/ 	.short	0x0030


	//----- nvinfo : EIATTR_SW_WAR
	.align		4
.L_113:
        /*00ac*/ 	.byte	0x04, 0x36
        /*00ae*/ 	.short	(.L_115 - .L_114)
.L_114:
        /*00b0*/ 	.word	0x00000008
.L_115:


//--------------------- .nv.info._Z14k_set_boundaryPdii --------------------------
	.section	.nv.info._Z14k_set_boundaryPdii,"",@"SHT_CUDA_INFO"
	.sectionflags	@""
	.align	4


	//----- nvinfo : EIATTR_CUDA_API_VERSION
	.align		4
        /*0000*/ 	.byte	0x04, 0x37
        /*0002*/ 	.short	(.L_117 - .L_116)
.L_116:
        /*0004*/ 	.word	0x00000082


	//----- nvinfo : EIATTR_KPARAM_INFO
	.align		4
.L_117:
        /*0008*/ 	.byte	0x04, 0x17
        /*000a*/ 	.short	(.L_119 - .L_118)
.L_118:
        /*000c*/ 	.word	0x00000000
        /*0010*/ 	.short	0x0002
        /*0012*/ 	.short	0x000c
        /*0014*/ 	.byte	0x00, 0xf0, 0x11, 0x00


	//----- nvinfo : EIATTR_KPARAM_INFO
	.align		4
.L_119:
        /*0018*/ 	.byte	0x04, 0x17
        /*001a*/ 	.short	(.L_121 - .L_120)
.L_120:
        /*001c*/ 	.word	0x00000000
        /*0020*/ 	.short	0x0001
        /*0022*/ 	.short	0x0008
        /*0024*/ 	.byte	0x00, 0xf0, 0x11, 0x00


	//----- nvinfo : EIATTR_KPARAM_INFO
	.align		4
.L_121:
        /*0028*/ 	.byte	0x04, 0x17
        /*002a*/ 	.short	(.L_123 - .L_122)
.L_122:
        /*002c*/ 	.word	0x00000000
        /*0030*/ 	.short	0x0000
        /*0032*/ 	.short	0x0000
        /*0034*/ 	.byte	0x00, 0xf5, 0x21, 0x00


	//----- nvinfo : EIATTR_SPARSE_MMA_MASK
	.align		4
.L_123:
        /*0038*/ 	.byte	0x03, 0x50
        /*003a*/ 	.short	0x0000


	//----- nvinfo : EIATTR_MAXREG_COUNT
	.align		4
        /*003c*/ 	.byte	0x03, 0x1b
        /*003e*/ 	.short	0x00ff


	//----- nvinfo : EIATTR_MERCURY_ISA_VERSION
	.align		4
        /*0040*/ 	.byte	0x03, 0x5f
        /*0042*/ 	.short	0x0101


	//----- nvinfo : EIATTR_VRC_CTA_INIT_COUNT
	.align		4
        /*0044*/ 	.byte	0x02, 0x4a
	.zero		1
	.zero		1


	//----- nvinfo : EIATTR_EXIT_INSTR_OFFSETS
	.align		4
        /*0048*/ 	.byte	0x04, 0x1c
        /*004a*/ 	.short	(.L_125 - .L_124)


	//   ....[0]....
.L_124:
        /*004c*/ 	.word	0x000000c0


	//   ....[1]....
        /*0050*/ 	.word	0x00000140


	//   ....[2]....
        /*0054*/ 	.word	0x00000190


	//----- nvinfo : EIATTR_CBANK_PARAM_SIZE
	.align		4
.L_125:
        /*0058*/ 	.byte	0x03, 0x19
        /*005a*/ 	.short	0x0010


	//----- nvinfo : EIATTR_PARAM_CBANK
	.align		4
        /*005c*/ 	.byte	0x04, 0x0a
        /*005e*/ 	.short	(.L_127 - .L_126)
	.align		4
.L_126:
        /*0060*/ 	.word	index@(.nv.constant0._Z14k_set_boundaryPdii)
        /*0064*/ 	.short	0x0380
        /*0066*/ 	.short	0x0010


	//----- nvinfo : EIATTR_SW_WAR
	.align		4
.L_127:
        /*0068*/ 	.byte	0x04, 0x36
        /*006a*/ 	.short	(.L_129 - .L_128)
.L_128:
        /*006c*/ 	.word	0x00000008
.L_129:


//--------------------- .nv.callgraph             --------------------------
	.section	.nv.callgraph,"",@"SHT_CUDA_CALLGRAPH"
	.align	4
	.sectionentsize	8
	.align		4
        /*0000*/ 	.word	0x00000000
	.align		4
        /*0004*/ 	.word	0xffffffff
	.align		4
        /*0008*/ 	.word	0x00000000
	.align		4
        /*000c*/ 	.word	0xfffffffe
	.align		4
        /*0010*/ 	.word	0x00000000
	.align		4
        /*0014*/ 	.word	0xfffffffd
	.align		4
        /*0018*/ 	.word	0x00000000
	.align		4
        /*001c*/ 	.word	0xfffffffc


//--------------------- .nv.constant4             --------------------------
	.section	.nv.constant4,"a",@progbits
	.align	8
	.align		8
.nv.constant4:
        /*0000*/ 	.dword	__cudart_i2opi_d
	.align		8
        /*0008*/ 	.dword	__cudart_sin_cos_coeffs


//--------------------- .text._Z10k_leapfrogPdPKdS1_iidddd --------------------------
	.section	.text._Z10k_leapfrogPdPKdS1_iidddd,"ax",@progbits
	.align	128
        .global         _Z10k_leapfrogPdPKdS1_iidddd
        .type           _Z10k_leapfrogPdPKdS1_iidddd,@function
        .size           _Z10k_leapfrogPdPKdS1_iidddd,(.L_x_90 - _Z10k_leapfrogPdPKdS1_iidddd)
        .other          _Z10k_leapfrogPdPKdS1_iidddd,@"STO_CUDA_ENTRY STV_DEFAULT"
_Z10k_leapfrogPdPKdS1_iidddd:
.text._Z10k_leapfrogPdPKdS1_iidddd:
[----:B------:R-:W-:Y:S01]  /*0000*/  LDC R1, c[0x0][0x37c] ;  /* 0x0000df00ff017b82 */ /* 0x000fe20000000800 */
[----:B------:R-:W0:Y:S07]  /*0010*/  S2R R4, SR_TID.Y ;  /* 0x0000000000047919 */ /* 0x000e2e0000002200 */
[----:B------:R-:W1:Y:S01]  /*0020*/  LDC R6, c[0x0][0x360] ;  /* 0x0000d800ff067b82 */ /* 0x000e620000000800 */
[----:B------:R-:W-:Y:S01]  /*0030*/  CS2R R10, SRZ ;  /* 0x00000000000a7805 */ /* 0x000fe2000001ff00 */
[----:B------:R-:W1:Y:S06]  /*0040*/  S2R R5, SR_TID.X ;  /* 0x0000000000057919 */ /* 0x000e6c0000002100 */
[----:B------:R-:W0:Y:S08]  /*0050*/  S2UR UR4, SR_CTAID.Y ;  /* 0x00000000000479c3 */ /* 0x000e300000002600 */
[----:B------:R-:W0:Y:S08]  /*0060*/  LDC R7, c[0x0][0x364] ;  /* 0x0000d900ff077b82 */ /* 0x000e300000000800 */
[----:B------:R-:W2:Y:S01]  /*0070*/  LDC.64 R2, c[0x0][0x398] ;  /* 0x0000e600ff027b82 */ /* 0x000ea20000000a00 */
[----:B0-----:R-:W-:-:S07]  /*0080*/  IMAD R0, R7, UR4, R4 ;  /* 0x0000000407007c24 */ /* 0x001fce000f8e0204 */
[----:B------:R-:W1:Y:S01]  /*0090*/  S2UR UR4, SR_CTAID.X ;  /* 0x00000000000479c3 */ /* 0x000e620000002500 */
[----:B--2---:R-:W-:-:S05]  /*00a0*/  VIADD R7, R3, 0xffffffff ;  /* 0xffffffff03077836 */ /* 0x004fca0000000000 */
[----:B------:R-:W-:-:S04]  /*00b0*/  VIMNMX R13, PT, PT, R0, R7, PT ;  /* 0x00000007000d7248 */ /* 0x000fc80003fe0100 */
[----:B------:R-:W-:-:S04]  /*00c0*/  ISETP.GE.AND P0, PT, R13, RZ, PT ;  /* 0x000000ff0d00720c */ /* 0x000fc80003f06270 */
[----:B------:R-:W-:Y:S01]  /*00d0*/  ISETP.LT.OR P0, PT, R2, 0x1, !P0 ;  /* 0x000000010200780c */ /* 0x000fe20004701670 */
[----:B-1----:R-:W-:Y:S01]  /*00e0*/  IMAD R15, R6, UR4, R5 ;  /* 0x00000004060f7c24 */ /* 0x002fe2000f8e0205 */
[----:B------:R-:W0:Y:S01]  /*00f0*/  LDCU.64 UR4, c[0x0][0x358] ;  /* 0x00006b00ff0477ac */ /* 0x000e220008000a00 */
[----:B------:R-:W-:-:S03]  /*0100*/  VIADD R6, R2, 0xffffffff ;  /* 0xffffffff02067836 */ /* 0x000fc60000000000 */
[----:B------:R-:W-:-:S07]  /*0110*/  VIMNMX R9, PT, PT, RZ, R15, !PT ;  /* 0x0000000fff097248 */ /* 0x000fce0007fe0100 */
[----:B------:R-:W1:Y:S01]  /*0120*/  @!P0 LDC.64 R16, c[0x0][0x388] ;  /* 0x0000e200ff108b82 */ /* 0x000e620000000a00 */
[----:B------:R-:W-:-:S05]  /*0130*/  VIMNMX R9, PT, PT, R9, R6, PT ;  /* 0x0000000609097248 */ /* 0x000fca0003fe0100 */
[----:B------:R-:W-:-:S04]  /*0140*/  @!P0 IMAD R19, R13, R2, R9 ;  /* 0x000000020d138224 */ /* 0x000fc800078e0209 */
[----:B-1----:R-:W-:-:S05]  /*0150*/  @!P0 IMAD.WIDE R16, R19, 0x8, R16 ;  /* 0x0000000813108825 */ /* 0x002fca00078e0210 */
[----:B0-----:R-:W2:Y:S01]  /*0160*/  @!P0 LDG.E.64.CONSTANT R10, desc[UR4][R16.64] ;  /* 0x00000004100a8981 */ /* 0x001ea2000c1e9b00 */
[----:B------:R-:W-:Y:S01]  /*0170*/  MOV R8, 0x400 ;  /* 0x0000040000087802 */ /* 0x000fe20000000f00 */
[----:B------:R-:W-:Y:S01]  /*0180*/  BSSY.RECONVERGENT B0, `(.L_x_0) ;  /* 0x0000027000007945 */ /* 0x000fe20003800200 */
[----:B------:R-:W-:Y:S01]  /*0190*/  ISETP.NE.AND P0, PT, R5, 0x1f, PT ;  /* 0x0000001f0500780c */ /* 0x000fe20003f05270 */
[----:B------:R-:W0:Y:S02]  /*01a0*/  S2R R19, SR_CgaCtaId ;  /* 0x0000000000137919 */ /* 0x000e240000008800 */
[----:B0-----:R-:W-:-:S05]  /*01b0*/  LEA R8, R19, R8, 0x18 ;  /* 0x0000000813087211 */ /* 0x001fca00078ec0ff */
[----:B------:R-:W-:-:S04]  /*01c0*/  IMAD R12, R4, 0x118, R8 ;  /* 0x00000118040c7824 */ /* 0x000fc800078e0208 */
[----:B------:R-:W-:-:S05]  /*01d0*/  IMAD R14, R5, 0x8, R12 ;  /* 0x00000008050e7824 */ /* 0x000fca00078e020c */
[----:B--2---:R0:W-:Y:S01]  /*01e0*/  STS.64 [R14+0x120], R10 ;  /* 0x0001200a0e007388 */ /* 0x0041e20000000a00 */
[----:B------:R-:W-:Y:S05]  /*01f0*/  @!P0 BRA `(.L_x_1) ;  /* 0x0000000000408947 */ /* 0x000fea0003800000 */
[----:B------:R-:W-:-:S13]  /*0200*/  ISETP.NE.AND P0, PT, R5, RZ, PT ;  /* 0x000000ff0500720c */ /* 0x000fda0003f05270 */
[----:B------:R-:W-:Y:S05]  /*0210*/  @P0 BRA `(.L_x_2) ;  /* 0x0000000000740947 */ /* 0x000fea0003800000 */
[----:B------:R-:W-:Y:S01]  /*0220*/  ISETP.GE.AND P0, PT, R15, 0x1, PT ;  /* 0x000000010f00780c */ /* 0x000fe20003f06270 */
[----:B------:R-:W-:Y:S01]  /*0230*/  BSSY.RECONVERGENT B1, `(.L_x_3) ;  /* 0x000000a000017945 */ /* 0x000fe20003800200 */
[----:B0-----:R-:W-:-:S11]  /*0240*/  CS2R R10, SRZ ;  /* 0x00000000000a7805 */ /* 0x001fd6000001ff00 */
[----:B------:R-:W-:Y:S05]  /*0250*/  @!P0 BRA `(.L_x_4) ;  /* 0x00000000001c8947 */ /* 0x000fea0003800000 */
[----:B------:R-:W0:Y:S01]  /*0260*/  LDCU.64 UR6, c[0x0][0x388] ;  /* 0x00007100ff0677ac */ /* 0x000e220008000a00 */
[----:B------:R-:W-:-:S05]  /*0270*/  IMAD R10, R13, R2, RZ ;  /* 0x000000020d0a7224 */ /* 0x000fca00078e02ff */
[----:B------:R-:W-:-:S04]  /*0280*/  IADD3 R11, P0, PT, R15, R10, RZ ;  /* 0x0000000a0f0b7210 */ /* 0x000fc80007f1e0ff */
[----:B------:R-:W-:Y:S02]  /*0290*/  LEA.HI.X.SX32 R16, R10, RZ, 0x1, P0 ;  /* 0x000000ff0a107211 */ /* 0x000fe400000f0eff */
[----:B0-----:R-:W-:-:S04]  /*02a0*/  LEA R10, P0, R11, UR6, 0x3 ;  /* 0x000000060b0a7c11 */ /* 0x001fc8000f8018ff */
[----:B------:R-:W-:-:S06]  /*02b0*/  LEA.HI.X R11, R11, UR7, R16, 0x3, P0 ;  /* 0x000000070b0b7c11 */ /* 0x000fcc00080f1c10 */
[----:B------:R-:W5:Y:S03]  /*02c0*/  LDG.E.64.CONSTANT R10, desc[UR4][R10.64+-0x8] ;  /* 0xfffff8040a0a7981 */ /* 0x000f66000c1e9b00 */
.L_x_4:
[----:B------:R-:W-:Y:S05]  /*02d0*/  BSYNC.RECONVERGENT B1 ;  /* 0x0000000000017941 */ /* 0x000fea0003800200 */
.L_x_3:
[----:B-----5:R1:W-:Y:S01]  /*02e0*/  STS.64 [R12+0x118], R10 ;  /* 0x0001180a0c007388 */ /* 0x0203e20000000a00 */
[----:B------:R-:W-:Y:S05]  /*02f0*/  BRA `(.L_x_2) ;  /* 0x00000000003c7947 */ /* 0x000fea0003800000 */
.L_x_1:
[----:B0-----:R-:W-:Y:S01]  /*0300*/  VIADD R11, R15, 0x1 ;  /* 0x000000010f0b7836 */ /* 0x001fe20000000000 */
[----:B------:R-:W-:Y:S04]  /*0310*/  BSSY.RECONVERGENT B1, `(.L_x_5) ;  /* 0x000000c000017945 */ /* 0x000fe80003800200 */
[----:B------:R-:W-:Y:S02]  /*0320*/  ISETP.GE.AND P0, PT, R11, R2, PT ;  /* 0x000000020b00720c */ /* 0x000fe40003f06270 */
[----:B------:R-:W-:-:S11]  /*0330*/  CS2R R10, SRZ ;  /* 0x00000000000a7805 */ /* 0x000fd6000001ff00 */
[----:B------:R-:W-:Y:S05]  /*0340*/  @P0 BRA `(.L_x_6) ;  /* 0x0000000000200947 */ /* 0x000fea0003800000 */
[----:B------:R-:W0:Y:S01]  /*0350*/  LDCU.64 UR6, c[0x0][0x388] ;  /* 0x00007100ff0677ac */ /* 0x000e220008000a00 */
[----:B------:R-:W-:Y:S01]  /*0360*/  IMAD R11, R13, R2, RZ ;  /* 0x000000020d0b7224 */ /* 0x000fe200078e02ff */
[----:B------:R-:W-:-:S04]  /*0370*/  SHF.R.S32.HI R10, RZ, 0x1f, R15 ;  /* 0x0000001fff0a7819 */ /* 0x000fc8000001140f */
[----:B------:R-:W-:-:S04]  /*0380*/  IADD3 R16, P0, PT, R15, R11, RZ ;  /* 0x0000000b0f107210 */ /* 0x000fc80007f1e0ff */
[----:B------:R-:W-:Y:S02]  /*0390*/  LEA.HI.X.SX32 R11, R11, R10, 0x1, P0 ;  /* 0x0000000a0b0b7211 */ /* 0x000fe400000f0eff */
[----:B0-----:R-:W-:-:S04]  /*03a0*/  LEA R10, P0, R16, UR6, 0x3 ;  /* 0x00000006100a7c11 */ /* 0x001fc8000f8018ff */
[----:B------:R-:W-:-:S06]  /*03b0*/  LEA.HI.X R11, R16, UR7, R11, 0x3, P0 ;  /* 0x00000007100b7c11 */ /* 0x000fcc00080f1c0b */
[----:B------:R-:W5:Y:S03]  /*03c0*/  LDG.E.64.CONSTANT R10, desc[UR4][R10.64+0x8] ;  /* 0x000008040a0a7981 */ /* 0x000f66000c1e9b00 */
.L_x_6:
[----:B------:R-:W-:Y:S05]  /*03d0*/  BSYNC.RECONVERGENT B1 ;  /* 0x0000000000017941 */ /* 0x000fea0003800200 */
.L_x_5:
[----:B-----5:R2:W-:Y:S02]  /*03e0*/  STS.64 [R12+0x220], R10 ;  /* 0x0002200a0c007388 */ /* 0x0205e40000000a00 */
.L_x_2:
[----:B------:R-:W-:Y:S05]  /*03f0*/  BSYNC.RECONVERGENT B0 ;  /* 0x0000000000007941 */ /* 0x000fea0003800200 */
.L_x_0:
[----:B------:R-:W-:Y:S01]  /*0400*/  ISETP.NE.AND P0, PT, R4, 0x7, PT ;  /* 0x000000070400780c */ /* 0x000fe20003f05270 */
[----:B------:R-:W-:-:S12]  /*0410*/  BSSY.RECONVERGENT B0, `(.L_x_7) ;  /* 0x000001d000007945 */ /* 0x000fd80003800200 */
[----:B------:R-:W-:Y:S05]  /*0420*/  @!P0 BRA `(.L_x_8) ;  /* 0x00000000003c8947 */ /* 0x000fea0003800000 */
[----:B------:R-:W-:-:S13]  /*0430*/  ISETP.NE.AND P0, PT, R4, RZ, PT ;  /* 0x000000ff0400720c */ /* 0x000fda0003f05270 */
[----:B------:R-:W-:Y:S05]  /*0440*/  @P0 BRA `(.L_x_9) ;  /* 0x0000000000640947 */ /* 0x000fea0003800000 */
[----:B------:R-:W-:Y:S01]  /*0450*/  ISETP.NE.AND P0, PT, R0, RZ, PT ;  /* 0x000000ff0000720c */ /* 0x000fe20003f05270 */
[----:B------:R-:W-:Y:S01]  /*0460*/  BSSY.RECONVERGENT B1, `(.L_x_10) ;  /* 0x0000009000017945 */ /* 0x000fe20003800200 */
[----:B------:R-:W-:Y:S01]  /*0470*/  IMAD R13, R5, 0x8, R8 ;  /* 0x00000008050d7824 */ /* 0x000fe200078e0208 */
[----:B012---:R-:W-:-:S10]  /*0480*/  CS2R R10, SRZ ;  /* 0x00000000000a7805 */ /* 0x007fd4000001ff00 */
[----:B------:R-:W-:Y:S05]  /*0490*/  @!P0 BRA `(.L_x_11) ;  /* 0x0000000000148947 */ /* 0x000fea0003800000 */
[----:B------:R-:W0:Y:S01]  /*04a0*/  LDC.64 R10, c[0x0][0x388] ;  /* 0x0000e200ff0a7b82 */ /* 0x000e220000000a00 */
[----:B------:R-:W-:-:S04]  /*04b0*/  VIADD R12, R0, 0xffffffff ;  /* 0xffffffff000c7836 */ /* 0x000fc80000000000 */
[----:B------:R-:W-:-:S04]  /*04c0*/  IMAD R9, R12, R2, R9 ;  /* 0x000000020c097224 */ /* 0x000fc800078e0209 */
[----:B0-----:R-:W-:-:S06]  /*04d0*/  IMAD.WIDE R10, R9, 0x8, R10 ;  /* 0x00000008090a7825 */ /* 0x001fcc00078e020a */
[----:B------:R-:W5:Y:S02]  /*04e0*/  LDG.E.64.CONSTANT R10, desc[UR4][R10.64] ;  /* 0x000000040a0a7981 */ /* 0x000f64000c1e9b00 */
.L_x_11:
[----:B------:R-:W-:Y:S05]  /*04f0*/  BSYNC.RECONVERGENT B1 ;  /* 0x0000000000017941 */ /* 0x000fea0003800200 */
.L_x_10:
[----:B-----5:R3:W-:Y:S01]  /*0500*/  STS.64 [R13+0x8], R10 ;  /* 0x0000080a0d007388 */ /* 0x0207e20000000a00 */
[----:B------:R-:W-:Y:S05]  /*0510*/  BRA `(.L_x_9) ;  /* 0x0000000000307947 */ /* 0x000fea0003800000 */
.L_x_8:
[----:B-12---:R-:W-:Y:S01]  /*0520*/  VIADD R12, R0, 0x1 ;  /* 0x00000001000c7836 */ /* 0x006fe20000000000 */
[----:B------:R-:W-:Y:S01]  /*0530*/  BSSY.RECONVERGENT B1, `(.L_x_12) ;  /* 0x0000009000017945 */ /* 0x000fe20003800200 */
[----:B------:R-:W-:Y:S01]  /*0540*/  IMAD R13, R5, 0x8, R8 ;  /* 0x00000008050d7824 */ /* 0x000fe200078e0208 */
[----:B0-----:R-:W-:Y:S02]  /*0550*/  CS2R R10, SRZ ;  /* 0x00000000000a7805 */ /* 0x001fe4000001ff00 */
[----:B------:R-:W-:-:S13]  /*0560*/  ISETP.GE.AND P0, PT, R12, R3, PT ;  /* 0x000000030c00720c */ /* 0x000fda0003f06270 */
[----:B------:R-:W-:Y:S05]  /*0570*/  @P0 BRA `(.L_x_13) ;  /* 0x0000000000100947 */ /* 0x000fea0003800000 */
[----:B------:R-:W0:Y:S01]  /*0580*/  LDC.64 R10, c[0x0][0x388] ;  /* 0x0000e200ff0a7b82 */ /* 0x000e220000000a00 */
[----:B------:R-:W-:-:S04]  /*0590*/  IMAD R9, R12, R2, R9 ;  /* 0x000000020c097224 */ /* 0x000fc800078e0209 */
[----:B0-----:R-:W-:-:S06]  /*05a0*/  IMAD.WIDE R10, R9, 0x8, R10 ;  /* 0x00000008090a7825 */ /* 0x001fcc00078e020a */
[----:B------:R-:W5:Y:S02]  /*05b0*/  LDG.E.64.CONSTANT R10, desc[UR4][R10.64] ;  /* 0x000000040a0a7981 */ /* 0x000f64000c1e9b00 */
.L_x_13:
[----:B------:R-:W-:Y:S05]  /*05c0*/  BSYNC.RECONVERGENT B1 ;  /* 0x0000000000017941 */ /* 0x000fea0003800200 */
.L_x_12:
[----:B-----5:R0:W-:Y:S02]  /*05d0*/  STS.64 [R13+0x9e0], R10 ;  /* 0x0009e00a0d007388 */ /* 0x0201e40000000a00 */
.L_x_9:
[----:B------:R-:W-:Y:S05]  /*05e0*/  BSYNC.RECONVERGENT B0 ;  /* 0x0000000000007941 */ /* 0x000fea0003800200 */
.L_x_7:
[----:B------:R-:W-:Y:S01]  /*05f0*/  VIADD R9, R0, 0xffffffff ;  /* 0xffffffff00097836 */ /* 0x000fe20000000000 */
[----:B------:R-:W4:Y:S01]  /*0600*/  LDCU.64 UR6, c[0x0][0x388] ;  /* 0x00007100ff0677ac */ /* 0x000f220008000a00 */
[----:B------:R-:W-:Y:S01]  /*0610*/  SHF.R.S32.HI R17, RZ, 0x1f, R15 ;  /* 0x0000001fff117819 */ /* 0x000fe2000001140f */
[----:B------:R-:W-:Y:S01]  /*0620*/  BSSY.RECONVERGENT B0, `(.L_x_14) ;  /* 0x0000010000007945 */ /* 0x000fe20003800200 */
[----:B0123--:R-:W-:-:S05]  /*0630*/  IMAD R10, R9, R2, RZ ;  /* 0x00000002090a7224 */ /* 0x00ffca00078e02ff */
[----:B------:R-:W-:-:S04]  /*0640*/  IADD3 R9, P0, PT, R15, R10, RZ ;  /* 0x0000000a0f097210 */ /* 0x000fc80007f1e0ff */
[----:B------:R-:W-:Y:S02]  /*0650*/  LEA.HI.X.SX32 R12, R10, R17, 0x1, P0 ;  /* 0x000000110a0c7211 */ /* 0x000fe400000f0eff */
[----:B------:R-:W-:Y:S02]  /*0660*/  LOP3.LUT P0, RZ, R5, R4, RZ, 0xfc, !PT ;  /* 0x0000000405ff7212 */ /* 0x000fe4000780fcff */
[----:B----4-:R-:W-:-:S04]  /*0670*/  LEA R10, P1, R9, UR6, 0x3 ;  /* 0x00000006090a7c11 */ /* 0x010fc8000f8218ff */
[----:B------:R-:W-:-:S07]  /*0680*/  LEA.HI.X R11, R9, UR7, R12, 0x3, P1 ;  /* 0x00000007090b7c11 */ /* 0x000fce00088f1c0c */
[----:B------:R-:W-:Y:S05]  /*0690*/  @P0 BRA `(.L_x_15) ;  /* 0x0000000000200947 */ /* 0x000fea0003800000 */
[----:B------:R-:W-:Y:S01]  /*06a0*/  ISETP.NE.AND P0, PT, R0, RZ, PT ;  /* 0x000000ff0000720c */ /* 0x000fe20003f05270 */
[----:B------:R-:W-:Y:S01]  /*06b0*/  BSSY.RECONVERGENT B1, `(.L_x_16) ;  /* 0x0000005000017945 */ /* 0x000fe20003800200 */
[----:B------:R-:W-:Y:S02]  /*06c0*/  CS2R R12, SRZ ;  /* 0x00000000000c7805 */ /* 0x000fe4000001ff00 */
[----:B------:R-:W-:-:S13]  /*06d0*/  ISETP.LT.OR P0, PT, R15, 0x1, !P0 ;  /* 0x000000010f00780c */ /* 0x000fda0004701670 */
[----:B------:R-:W-:Y:S05]  /*06e0*/  @P0 BRA `(.L_x_17) ;  /* 0x0000000000040947 */ /* 0x000fea0003800000 */
[----:B------:R0:W5:Y:S02]  /*06f0*/  LDG.E.64.CONSTANT R12, desc[UR4][R10.64+-0x8] ;  /* 0xfffff8040a0c7981 */ /* 0x000164000c1e9b00 */
.L_x_17:
[----:B------:R-:W-:Y:S05]  /*0700*/  BSYNC.RECONVERGENT B1 ;  /* 0x0000000000017941 */ /* 0x000fea0003800200 */
.L_x_16:
[----:B-----5:R1:W-:Y:S02]  /*0710*/  STS.64 [R8], R12 ;  /* 0x0000000c08007388 */ /* 0x0203e40000000a00 */
.L_x_15:
[----:B------:R-:W-:Y:S05]  /*0720*/  BSYNC.RECONVERGENT B0 ;  /* 0x0000000000007941 */ /* 0x000fea0003800200 */
.L_x_14:
[----:B------:R-:W-:Y:S01]  /*0730*/  ISETP.NE.AND P0, PT, R4, RZ, PT ;  /* 0x000000ff0400720c */ /* 0x000fe20003f05270 */
[----:B------:R-:W-:Y:S03]  /*0740*/  BSSY.RECONVERGENT B0, `(.L_x_18) ;  /* 0x000000c000007945 */ /* 0x000fe60003800200 */
[----:B------:R-:W-:-:S13]  /*0750*/  ISETP.NE.OR P0, PT, R5, 0x1f, P0 ;  /* 0x0000001f0500780c */ /* 0x000fda0000705670 */
[----:B------:R-:W-:Y:S05]  /*0760*/  @P0 BRA `(.L_x_19) ;  /* 0x0000000000240947 */ /* 0x000fea0003800000 */
[----:B------:R-:W-:Y:S01]  /*0770*/  VIADD R9, R15, 0x1 ;  /* 0x000000010f097836 */ /* 0x000fe20000000000 */
[----:B------:R-:W-:Y:S01]  /*0780*/  ISETP.NE.AND P0, PT, R0, RZ, PT ;  /* 0x000000ff0000720c */ /* 0x000fe20003f05270 */
[----:B------:R-:W-:Y:S01]  /*0790*/  BSSY.RECONVERGENT B1, `(.L_x_20) ;  /* 0x0000005000017945 */ /* 0x000fe20003800200 */
[----:B-1----:R-:W-:Y:S02]  /*07a0*/  CS2R R12, SRZ ;  /* 0x00000000000c7805 */ /* 0x002fe4000001ff00 */
[----:B------:R-:W-:-:S13]  /*07b0*/  ISETP.GE.OR P0, PT, R9, R2, !P0 ;  /* 0x000000020900720c */ /* 0x000fda0004706670 */
[----:B------:R-:W-:Y:S05]  /*07c0*/  @P0 BRA `(.L_x_21) ;  /* 0x0000000000040947 */ /* 0x000fea0003800000 */
[----:B------:R1:W5:Y:S02]  /*07d0*/  LDG.E.64.CONSTANT R12, desc[UR4][R10.64+0x8] ;  /* 0x000008040a0c7981 */ /* 0x000364000c1e9b00 */
.L_x_21:
[----:B------:R-:W-:Y:S05]  /*07e0*/  BSYNC.RECONVERGENT B1 ;  /* 0x0000000000017941 */ /* 0x000fea0003800200 */
.L_x_20:
[----:B-----5:R2:W-:Y:S02]  /*07f0*/  STS.64 [R8+0x108], R12 ;  /* 0x0001080c08007388 */ /* 0x0205e40000000a00 */
.L_x_19:
[----:B------:R-:W-:Y:S05]  /*0800*/  BSYNC.RECONVERGENT B0 ;  /* 0x0000000000007941 */ /* 0x000fea0003800200 */
.L_x_18:
[----:B------:R-:W-:Y:S01]  /*0810*/  ISETP.NE.AND P0, PT, R4, 0x7, PT ;  /* 0x000000070400780c */ /* 0x000fe20003f05270 */
[----:B------:R-:W-:Y:S03]  /*0820*/  BSSY.RECONVERGENT B0, `(.L_x_22) ;  /* 0x0000023000007945 */ /* 0x000fe60003800200 */
[----:B------:R-:W-:-:S13]  /*0830*/  ISETP.NE.OR P1, PT, R5, RZ, P0 ;  /* 0x000000ff0500720c */ /* 0x000fda0000725670 */
[----:B------:R-:W-:Y:S05]  /*0840*/  @P1 BRA `(.L_x_23) ;  /* 0x00000000003c1947 */ /* 0x000fea0003800000 */
[----:B------:R-:W-:Y:S01]  /*0850*/  VIADD R9, R0, 0x1 ;  /* 0x0000000100097836 */ /* 0x000fe20000000000 */
[----:B------:R-:W-:Y:S01]  /*0860*/  BSSY.RECONVERGENT B1, `(.L_x_24) ;  /* 0x000000b000017945 */ /* 0x000fe20003800200 */
[----:B------:R-:W-:-:S03]  /*0870*/  CS2R R4, SRZ ;  /* 0x0000000000047805 */ /* 0x000fc6000001ff00 */
[----:B------:R-:W-:-:S04]  /*0880*/  ISETP.GE.AND P0, PT, R9, R3, PT ;  /* 0x000000030900720c */ /* 0x000fc80003f06270 */
[----:B------:R-:W-:-:S13]  /*0890*/  ISETP.LT.OR P0, PT, R15, 0x1, P0 ;  /* 0x000000010f00780c */ /* 0x000fda0000701670 */
[----:B------:R-:W-:Y:S05]  /*08a0*/  @P0 BRA `(.L_x_25) ;  /* 0x0000000000180947 */ /* 0x000fea0003800000 */
[----:B------:R-:W-:-:S05]  /*08b0*/  IMAD R4, R9, R2, RZ ;  /* 0x0000000209047224 */ /* 0x000fca00078e02ff */
[----:B------:R-:W-:-:S04]  /*08c0*/  IADD3 R5, P0, PT, R15, R4, RZ ;  /* 0x000000040f057210 */ /* 0x000fc80007f1e0ff */
[----:B01----:R-:W-:Y:S02]  /*08d0*/  LEA.HI.X.SX32 R10, R4, RZ, 0x1, P0 ;  /* 0x000000ff040a7211 */ /* 0x003fe400000f0eff */
[----:B------:R-:W-:-:S04]  /*08e0*/  LEA R4, P0, R5, UR6, 0x3 ;  /* 0x0000000605047c11 */ /* 0x000fc8000f8018ff */
[----:B------:R-:W-:-:S06]  /*08f0*/  LEA.HI.X R5, R5, UR7, R10, 0x3, P0 ;  /* 0x0000000705057c11 */ /* 0x000fcc00080f1c0a */
[----:B------:R-:W5:Y:S03]  /*0900*/  LDG.E.64.CONSTANT R4, desc[UR4][R4.64+-0x8] ;  /* 0xfffff80404047981 */ /* 0x000f66000c1e9b00 */
.L_x_25:
[----:B------:R-:W-:Y:S05]  /*0910*/  BSYNC.RECONVERGENT B1 ;  /* 0x0000000000017941 */ /* 0x000fea0003800200 */
.L_x_24:
[----:B-----5:R3:W-:Y:S01]  /*0920*/  STS.64 [R8+0x9d8], R4 ;  /* 0x0009d80408007388 */ /* 0x0207e20000000a00 */
[----:B------:R-:W-:Y:S05]  /*0930*/  BRA `(.L_x_26) ;  /* 0x0000000000447947 */ /* 0x000fea0003800000 */
.L_x_23:
[----:B------:R-:W-:-:S13]  /*0940*/  ISETP.NE.OR P0, PT, R5, 0x1f, P0 ;  /* 0x0000001f0500780c */ /* 0x000fda0000705670 */
[----:B------:R-:W-:Y:S05]  /*0950*/  @P0 BRA `(.L_x_26) ;  /* 0x00000000003c0947 */ /* 0x000fea0003800000 */
[----:B------:R-:W-:Y:S01]  /*0960*/  VIADD R9, R0, 0x1 ;  /* 0x0000000100097836 */ /* 0x000fe20000000000 */
[----:B------:R-:W-:Y:S01]  /*0970*/  BSSY.RECONVERGENT B1, `(.L_x_27) ;  /* 0x000000c000017945 */ /* 0x000fe20003800200 */
[----:B------:R-:W-:-:S03]  /*0980*/  VIADD R5, R15, 0x1 ;  /* 0x000000010f057836 */ /* 0x000fc60000000000 */
[----:B------:R-:W-:-:S04]  /*0990*/  ISETP.GE.AND P0, PT, R9, R3, PT ;  /* 0x000000030900720c */ /* 0x000fc80003f06270 */
[----:B------:R-:W-:Y:S02]  /*09a0*/  ISETP.GE.OR P0, PT, R5, R2, P0 ;  /* 0x000000020500720c */ /* 0x000fe40000706670 */
[----:B------:R-:W-:-:S11]  /*09b0*/  CS2R R4, SRZ ;  /* 0x0000000000047805 */ /* 0x000fd6000001ff00 */
[----:B------:R-:W-:Y:S05]  /*09c0*/  @P0 BRA `(.L_x_28) ;  /* 0x0000000000180947 */ /* 0x000fea0003800000 */
[----:B------:R-:W-:-:S05]  /*09d0*/  IMAD R4, R9, R2, RZ ;  /* 0x0000000209047224 */ /* 0x000fca00078e02ff */
[----:B01----:R-:W-:-:S04]  /*09e0*/  IADD3 R10, P0, PT, R15, R4, RZ ;  /* 0x000000040f0a7210 */ /* 0x003fc80007f1e0ff */
[----:B------:R-:W-:Y:S02]  /*09f0*/  LEA.HI.X.SX32 R5, R4, R17, 0x1, P0 ;  /* 0x0000001104057211 */ /* 0x000fe400000f0eff */
[----:B------:R-:W-:-:S04]  /*0a00*/  LEA R4, P0, R10, UR6, 0x3 ;  /* 0x000000060a047c11 */ /* 0x000fc8000f8018ff */
[----:B------:R-:W-:-:S06]  /*0a10*/  LEA.HI.X R5, R10, UR7, R5, 0x3, P0 ;  /* 0x000000070a057c11 */ /* 0x000fcc00080f1c05 */
[----:B------:R-:W5:Y:S03]  /*0a20*/  LDG.E.64.CONSTANT R4, desc[UR4][R4.64+0x8] ;  /* 0x0000080404047981 */ /* 0x000f66000c1e9b00 */
.L_x_28:
[----:B------:R-:W-:Y:S05]  /*0a30*/  BSYNC.RECONVERGENT B1 ;  /* 0x0000000000017941 */ /* 0x000fea0003800200 */
.L_x_27:
[----:B-----5:R4:W-:Y:S02]  /*0a40*/  STS.64 [R8+0xae0], R4 ;  /* 0x000ae00408007388 */ /* 0x0209e40000000a00 */
.L_x_26:
[----:B------:R-:W-:Y:S05]  /*0a50*/  BSYNC.RECONVERGENT B0 ;  /* 0x0000000000007941 */ /* 0x000fea0003800200 */
.L_x_22:
[----:B------:R-:W-:Y:S01]  /*0a60*/  BAR.SYNC.DEFER_BLOCKING 0x0 ;  /* 0x0000000000007b1d */ /* 0x000fe20000010000 */
[----:B------:R-:W-:-:S04]  /*0a70*/  ISETP.GE.AND P0, PT, R0, R3, PT ;  /* 0x000000030000720c */ /* 0x000fc80003f06270 */
[----:B------:R-:W-:-:S13]  /*0a80*/  ISETP.GE.OR P0, PT, R15, R2, P0 ;  /* 0x000000020f00720c */ /* 0x000fda0000706670 */
[----:B------:R-:W-:Y:S05]  /*0a90*/  @P0 EXIT ;  /* 0x000000000000094d */ /* 0x000fea0003800000 */
[----:B------:R-:W-:Y:S01]  /*0aa0*/  ISETP.NE.AND P0, PT, R0, RZ, PT ;  /* 0x000000ff0000720c */ /* 0x000fe20003f05270 */
[----:B01----:R-:W0:Y:S03]  /*0ab0*/  LDC.64 R10, c[0x0][0x3a0] ;  /* 0x0000e800ff0a7b82 */ /* 0x003e260000000a00 */
[----:B------:R-:W-:-:S04]  /*0ac0*/  ISETP.NE.AND P0, PT, R15, RZ, P0 ;  /* 0x000000ff0f00720c */ /* 0x000fc80000705270 */
[----:B------:R-:W-:-:S04]  /*0ad0*/  ISETP.NE.AND P0, PT, R15, R6, P0 ;  /* 0x000000060f00720c */ /* 0x000fc80000705270 */
[----:B------:R-:W-:-:S13]  /*0ae0*/  ISETP.NE.AND P0, PT, R0, R7, P0 ;  /* 0x000000070000720c */ /* 0x000fda0000705270 */
[----:B---34-:R-:W1:Y:S01]  /*0af0*/  @!P0 LDC.64 R4, c[0x0][0x380] ;  /* 0x0000e000ff048b82 */ /* 0x018e620000000a00 */
[----:B------:R-:W-:Y:S01]  /*0b00*/  @!P0 IMAD R3, R0, R2, R15 ;  /* 0x0000000200038224 */ /* 0x000fe200078e020f */
[----:B0-----:R-:W-:-:S03]  /*0b10*/  DMUL R10, R10, R10 ;  /* 0x0000000a0a0a7228 */ /* 0x001fc60000000000 */
[----:B-1----:R-:W-:-:S05]  /*0b20*/  @!P0 IMAD.WIDE R2, R3, 0x8, R4 ;  /* 0x0000000803028825 */ /* 0x002fca00078e0204 */
[----:B------:R0:W-:Y:S01]  /*0b30*/  @!P0 STG.E.64 desc[UR4][R2.64], RZ ;  /* 0x000000ff02008986 */ /* 0x0001e2000c101b04 */
[----:B------:R-:W-:Y:S05]  /*0b40*/  @!P0 EXIT ;  /* 0x000000000000894d */ /* 0x000fea0003800000 */
[----:B0-----:R-:W0:Y:S01]  /*0b50*/  LDS.64 R2, [R14+0x120] ;  /* 0x000120000e027984 */ /* 0x001e220000000a00 */
[----:B------:R-:W1:Y:S01]  /*0b60*/  MUFU.RCP64H R7, R11 ;  /* 0x0000000b00077308 */ /* 0x000e620000001800 */
[----:B------:R-:W-:Y:S02]  /*0b70*/  VIADD R6, R11, 0x300402 ;  /* 0x003004020b067836 */ /* 0x000fe40000000000 */
[----:B------:R-:W3:Y:S03]  /*0b80*/  LDS.64 R4, [R14+0x128] ;  /* 0x000128000e047984 */ /* 0x000ee60000000a00 */
[----:B------:R-:W-:Y:S01]  /*0b90*/  FSETP.GEU.AND P0, PT, |R6|, 5.8789094863358348022e-39, PT ;  /* 0x004004020600780b */ /* 0x000fe20003f0e200 */
[----:B--2---:R-:W2:Y:S01]  /*0ba0*/  LDS.64 R12, [R14+0x118] ;  /* 0x000118000e0c7984 */ /* 0x004ea20000000a00 */
[----:B-1----:R-:W-:-:S08]  /*0bb0*/  DFMA R8, R6, -R10, 1 ;  /* 0x3ff000000608742b */ /* 0x002fd0000000080a */
[----:B------:R-:W-:Y:S02]  /*0bc0*/  DFMA R16, R8, R8, R8 ;  /* 0x000000080810722b */ /* 0x000fe40000000008 */
[----:B------:R-:W1:Y:S06]  /*0bd0*/  LDC.64 R8, c[0x0][0x3a8] ;  /* 0x0000ea00ff087b82 */ /* 0x000e6c0000000a00 */
[----:B------:R-:W-:Y:S02]  /*0be0*/  DFMA R18, R6, R16, R6 ;  /* 0x000000100612722b */ /* 0x000fe40000000006 */
[----:B0-----:R-:W-:-:S06]  /*0bf0*/  DADD R2, R2, R2 ;  /* 0x0000000002027229 */ /* 0x001fcc0000000002 */
[----:B------:R-:W-:Y:S02]  /*0c00*/  DFMA R20, R18, -R10, 1 ;  /* 0x3ff000001214742b */ /* 0x000fe4000000080a */
[----:B---3--:R-:W-:-:S06]  /*0c10*/  DADD R16, R4, -R2 ;  /* 0x0000000004107229 */ /* 0x008fcc0000000802 */
[----:B------:R-:W-:Y:S02]  /*0c20*/  DFMA R4, R18, R20, R18 ;  /* 0x000000141204722b */ /* 0x000fe40000000012 */
[----:B-1----:R-:W-:Y:S02]  /*0c30*/  DMUL R8, R8, R8 ;  /* 0x0000000808087228 */ /* 0x002fe40000000000 */
[----:B--2---:R-:W-:Y:S01]  /*0c40*/  DADD R6, R16, R12 ;  /* 0x0000000010067229 */ /* 0x004fe2000000000c */
[----:B------:R-:W-:Y:S10]  /*0c50*/  @P0 BRA `(.L_x_29) ;  /* 0x0000000000180947 */ /* 0x000ff40003800000 */
[----:B------:R-:W-:Y:S02]  /*0c60*/  LOP3.LUT R22, R11, 0x7fffffff, RZ, 0xc0, !PT ;  /* 0x7fffffff0b167812 */ /* 0x000fe400078ec0ff */
[----:B------:R-:W-:-:S03]  /*0c70*/  MOV R18, 0xca0 ;  /* 0x00000ca000127802 */ /* 0x000fc60000000f00 */
[----:B------:R-:W-:-:S07]  /*0c80*/  VIADD R22, R22, 0xfff00000 ;  /* 0xfff0000016167836 */ /* 0x000fce0000000000 */
[----:B------:R-:W-:Y:S05]  /*0c90*/  CALL.REL.NOINC `($__internal_0_$__cuda_sm20_dblrcp_rn_slowpath_v3) ;  /* 0x0000000000a47944 */ /* 0x000fea0003c00000 */
[----:B------:R-:W-:Y:S02]  /*0ca0*/  IMAD.MOV.U32 R4, RZ, RZ, R20 ;  /* 0x000000ffff047224 */ /* 0x000fe400078e0014 */
[----:B------:R-:W-:-:S07]  /*0cb0*/  IMAD.MOV.U32 R5, RZ, RZ, R21 ;  /* 0x000000ffff057224 */ /* 0x000fce00078e0015 */
.L_x_29:
[----:B------:R-:W0:Y:S01]  /*0cc0*/  MUFU.RCP64H R11, R9 ;  /* 0x00000009000b7308 */ /* 0x000e220000001800 */
[----:B------:R-:W1:Y:S01]  /*0cd0*/  LDS.64 R20, [R14+0x238] ;  /* 0x000238000e147984 */ /* 0x000e620000000a00 */
[----:B------:R-:W-:Y:S01]  /*0ce0*/  VIADD R10, R9, 0x300402 ;  /* 0x00300402090a7836 */ /* 0x000fe20000000000 */
[----:B------:R-:W2:Y:S02]  /*0cf0*/  LDC.64 R12, c[0x0][0x3b0] ;  /* 0x0000ec00ff0c7b82 */ /* 0x000ea40000000a00 */
[----:B------:R-:W3:Y:S02]  /*0d00*/  LDS.64 R16, [R14+0x8] ;  /* 0x000008000e107984 */ /* 0x000ee40000000a00 */
[----:B------:R-:W-:-:S04]  /*0d10*/  FSETP.GEU.AND P0, PT, |R10|, 5.8789094863358348022e-39, PT ;  /* 0x004004020a00780b */ /* 0x000fc80003f0e200 */
[----:B------:R-:W4:Y:S01]  /*0d20*/  LDC.64 R24, c[0x0][0x3b8] ;  /* 0x0000ee00ff187b82 */ /* 0x000f220000000a00 */
[----:B0-----:R-:W-:-:S08]  /*0d30*/  DFMA R18, R10, -R8, 1 ;  /* 0x3ff000000a12742b */ /* 0x001fd00000000808 */
[----:B------:R-:W-:Y:S02]  /*0d40*/  DFMA R18, R18, R18, R18 ;  /* 0x000000121212722b */ /* 0x000fe40000000012 */
[----:B--2---:R-:W-:-:S06]  /*0d50*/  DMUL R12, R12, R12 ;  /* 0x0000000c0c0c7228 */ /* 0x004fcc0000000000 */
[----:B------:R-:W-:Y:S02]  /*0d60*/  DFMA R18, R10, R18, R10 ;  /* 0x000000120a12722b */ /* 0x000fe4000000000a */
[----:B----4-:R-:W-:Y:S02]  /*0d70*/  DMUL R24, R24, R24 ;  /* 0x0000001818187228 */ /* 0x010fe40000000000 */
[----:B-1----:R-:W-:-:S04]  /*0d80*/  DADD R20, -R2, R20 ;  /* 0x0000000002147229 */ /* 0x002fc80000000114 */
[----:B------:R-:W-:Y:S02]  /*0d90*/  DFMA R22, R18, -R8, 1 ;  /* 0x3ff000001216742b */ /* 0x000fe40000000808 */
[----:B------:R-:W-:Y:S02]  /*0da0*/  DMUL R12, R12, R24 ;  /* 0x000000180c0c7228 */ /* 0x000fe40000000000 */
[----:B---3--:R-:W-:-:S04]  /*0db0*/  DADD R16, R20, R16 ;  /* 0x0000000014107229 */ /* 0x008fc80000000010 */
[----:B------:R-:W-:Y:S01]  /*0dc0*/  DFMA R18, R18, R22, R18 ;  /* 0x000000161212722b */ /* 0x000fe20000000012 */
[----:B------:R-:W-:Y:S10]  /*0dd0*/  @P0 BRA `(.L_x_30) ;  /* 0x0000000000200947 */ /* 0x000ff40003800000 */
[----:B------:R-:W-:Y:S01]  /*0de0*/  LOP3.LUT R22, R9, 0x7fffffff, RZ, 0xc0, !PT ;  /* 0x7fffffff09167812 */ /* 0x000fe200078ec0ff */
[----:B------:R-:W-:Y:S01]  /*0df0*/  IMAD.MOV.U32 R10, RZ, RZ, R8 ;  /* 0x000000ffff0a7224 */ /* 0x000fe200078e0008 */
[----:B------:R-:W-:Y:S01]  /*0e00*/  MOV R18, 0xe40 ;  /* 0x00000e4000127802 */ /* 0x000fe20000000f00 */
[----:B------:R-:W-:Y:S02]  /*0e10*/  IMAD.MOV.U32 R11, RZ, RZ, R9 ;  /* 0x000000ffff0b7224 */ /* 0x000fe400078e0009 */
[----:B------:R-:W-:-:S07]  /*0e20*/  VIADD R22, R22, 0xfff00000 ;  /* 0xfff0000016167836 */ /* 0x000fce0000000000 */
[----:B------:R-:W-:Y:S05]  /*0e30*/  CALL.REL.NOINC `($__internal_0_$__cuda_sm20_dblrcp_rn_slowpath_v3) ;  /* 0x00000000003c7944 */ /* 0x000fea0003c00000 */
[----:B------:R-:W-:Y:S02]  /*0e40*/  IMAD.MOV.U32 R18, RZ, RZ, R20 ;  /* 0x000000ffff127224 */ /* 0x000fe400078e0014 */
[----:B------:R-:W-:-:S07]  /*0e50*/  IMAD.MOV.U32 R19, RZ, RZ, R21 ;  /* 0x000000ffff137224 */ /* 0x000fce00078e0015 */
.L_x_30:
[----:B------:R-:W0:Y:S01]  /*0e60*/  LDC.64 R8, c[0x0][0x390] ;  /* 0x0000e400ff087b82 */ /* 0x000e220000000a00 */
[----:B------:R-:W1:Y:S07]  /*0e70*/  LDCU UR6, c[0x0][0x398] ;  /* 0x00007300ff0677ac */ /* 0x000e6e0008000800 */
[----:B------:R-:W2:Y:S01]  /*0e80*/  LDC.64 R10, c[0x0][0x380] ;  /* 0x0000e000ff0a7b82 */ /* 0x000ea20000000a00 */
[----:B-1----:R-:W-:-:S04]  /*0e90*/  IMAD R15, R0, UR6, R15 ;  /* 0x00000006000f7c24 */ /* 0x002fc8000f8e020f */
[----:B0-----:R-:W-:-:S06]  /*0ea0*/  IMAD.WIDE R8, R15, 0x8, R8 ;  /* 0x000000080f087825 */ /* 0x001fcc00078e0208 */
[----:B------:R-:W3:Y:S01]  /*0eb0*/  LDG.E.64.CONSTANT R8, desc[UR4][R8.64] ;  /* 0x0000000408087981 */ /* 0x000ee2000c1e9b00 */
[----:B------:R-:W-:Y:S01]  /*0ec0*/  DMUL R16, R16, R18 ;  /* 0x0000001210107228 */ /* 0x000fe20000000000 */
[----:B--2---:R-:W-:-:S07]  /*0ed0*/  IMAD.WIDE R10, R15, 0x8, R10 ;  /* 0x000000080f0a7825 */ /* 0x004fce00078e020a */
[----:B------:R-:W-:Y:S02]  /*0ee0*/  DFMA R4, R6, R4, R16 ;  /* 0x000000040604722b */ /* 0x000fe40000000010 */
[----:B---3--:R-:W-:-:S08]  /*0ef0*/  DADD R2, R2, -R8 ;  /* 0x0000000002027229 */ /* 0x008fd00000000808 */
[----:B------:R-:W-:-:S07]  /*0f00*/  DFMA R2, R4, R12, R2 ;  /* 0x0000000c0402722b */ /* 0x000fce0000000002 */
[----:B------:R-:W-:Y:S01]  /*0f10*/  STG.E.64 desc[UR4][R10.64], R2 ;  /* 0x000000020a007986 */ /* 0x000fe2000c101b04 */
[----:B------:R-:W-:Y:S05]  /*0f20*/  EXIT ;  /* 0x000000000000794d */ /* 0x000fea0003800000 */
        .weak           $__internal_0_$__cuda_sm20_dblrcp_rn_slowpath_v3
        .type           $__internal_0_$__cuda_sm20_dblrcp_rn_slowpath_v3,@function
        .size           $__internal_0_$__cuda_sm20_dblrcp_rn_slowpath_v3,(.L_x_90 - $__internal_0_$__cuda_sm20_dblrcp_rn_slowpath_v3)
$__internal_0_$__cuda_sm20_dblrcp_rn_slowpath_v3:
[----:B------:R-:W-:-:S14]  /*0f30*/  DSETP.GTU.AND P0, PT, |R10|, +INF , PT ;  /* 0x7ff000000a00742a */ /* 0x000fdc0003f0c200 */
[----:B------:R-:W-:Y:S05]  /*0f40*/  @P0 BRA `(.L_x_31) ;  /* 0x00000000007c0947 */ /* 0x000fea0003800000 */
[----:B------:R-:W-:-:S05]  /*0f50*/  LOP3.LUT R23, R11, 0x7fffffff, RZ, 0xc0, !PT ;  /* 0x7fffffff0b177812 */ /* 0x000fca00078ec0ff */
[----:B------:R-:W-:-:S05]  /*0f60*/  VIADD R19, R23, 0xffffffff ;  /* 0xffffffff17137836 */ /* 0x000fca0000000000 */
[----:B------:R-:W-:-:S13]  /*0f70*/  ISETP.GE.U32.AND P0, PT, R19, 0x7fefffff, PT ;  /* 0x7fefffff1300780c */ /* 0x000fda0003f06070 */
[----:B------:R-:W-:Y:S01]  /*0f80*/  @P0 LOP3.LUT R21, R11, 0x7ff00000, RZ, 0x3c, !PT ;  /* 0x7ff000000b150812 */ /* 0x000fe200078e3cff */
[----:B------:R-:W-:Y:S01]  /*0f90*/  @P0 IMAD.MOV.U32 R20, RZ, RZ, RZ ;  /* 0x000000ffff140224 */ /* 0x000fe200078e00ff */
[----:B------:R-:W-:Y:S06]  /*0fa0*/  @P0 BRA `(.L_x_32) ;  /* 0x00000000006c0947 */ /* 0x000fec0003800000 */
[----:B------:R-:W-:-:S13]  /*0fb0*/  ISETP.GE.U32.AND P0, PT, R23, 0x1000001, PT ;  /* 0x010000011700780c */ /* 0x000fda0003f06070 */
[----:B------:R-:W-:Y:S05]  /*0fc0*/  @!P0 BRA `(.L_x_33) ;  /* 0x0000000000348947 */ /* 0x000fea0003800000 */
[----:B------:R-:W-:Y:S02]  /*0fd0*/  VIADD R21, R11, 0xc0200000 ;  /* 0xc02000000b157836 */ /* 0x000fe40000000000 */
[----:B------:R-:W-:Y:S02]  /*0fe0*/  IMAD.MOV.U32 R20, RZ, RZ, R10 ;  /* 0x000000ffff147224 */ /* 0x000fe400078e000a */
[----:B------:R-:W0:Y:S04]  /*0ff0*/  MUFU.RCP64H R23, R21 ;  /* 0x0000001500177308 */ /* 0x000e280000001800 */
[----:B0-----:R-:W-:-:S08]  /*1000*/  DFMA R24, -R20, R22, 1 ;  /* 0x3ff000001418742b */ /* 0x001fd00000000116 */
[----:B------:R-:W-:-:S08]  /*1010*/  DFMA R24, R24, R24, R24 ;  /* 0x000000181818722b */ /* 0x000fd00000000018 */
[----:B------:R-:W-:-:S08]  /*1020*/  DFMA R24, R22, R24, R22 ;  /* 0x000000181618722b */ /* 0x000fd00000000016 */
[----:B------:R-:W-:-:S08]  /*1030*/  DFMA R22, -R20, R24, 1 ;  /* 0x3ff000001416742b */ /* 0x000fd00000000118 */
[----:B------:R-:W-:-:S08]  /*1040*/  DFMA R22, R24, R22, R24 ;  /* 0x000000161816722b */ /* 0x000fd00000000018 */
[----:B------:R-:W-:-:S08]  /*1050*/  DMUL R22, R22, 2.2250738585072013831e-308 ;  /* 0x0010000016167828 */ /* 0x000fd00000000000 */
[----:B------:R-:W-:-:S08]  /*1060*/  DFMA R10, -R10, R22, 1 ;  /* 0x3ff000000a0a742b */ /* 0x000fd00000000116 */
[----:B------:R-:W-:-:S08]  /*1070*/  DFMA R10, R10, R10, R10 ;  /* 0x0000000a0a0a722b */ /* 0x000fd0000000000a */
[----:B------:R-:W-:Y:S01]  /*1080*/  DFMA R20, R22, R10, R22 ;  /* 0x0000000a1614722b */ /* 0x000fe20000000016 */
[----:B------:R-:W-:Y:S10]  /*1090*/  BRA `(.L_x_32) ;  /* 0x0000000000307947 */ /* 0x000ff40003800000 */
.L_x_33:
[----:B------:R-:W-:Y:S01]  /*10a0*/  DMUL R10, R10, 8.11296384146066816958e+31 ;  /* 0x469000000a0a7828 */ /* 0x000fe20000000000 */
[----:B------:R-:W-:-:S05]  /*10b0*/  IMAD.MOV.U32 R20, RZ, RZ, R22 ;  /* 0x000000ffff147224 */ /* 0x000fca00078e0016 */
[----:B------:R-:W0:Y:S02]  /*10c0*/  MUFU.RCP64H R21, R11 ;  /* 0x0000000b00157308 */ /* 0x000e240000001800 */
[----:B0-----:R-:W-:-:S08]  /*10d0*/  DFMA R22, -R10, R20, 1 ;  /* 0x3ff000000a16742b */ /* 0x001fd00000000114 */
[----:B------:R-:W-:-:S08]  /*10e0*/  DFMA R22, R22, R22, R22 ;  /* 0x000000161616722b */ /* 0x000fd00000000016 */
[----:B------:R-:W-:-:S08]  /*10f0*/  DFMA R22, R20, R22, R20 ;  /* 0x000000161416722b */ /* 0x000fd00000000014 */
[----:B------:R-:W-:-:S08]  /*1100*/  DFMA R20, -R10, R22, 1 ;  /* 0x3ff000000a14742b */ /* 0x000fd00000000116 */
[----:B------:R-:W-:-:S08]  /*1110*/  DFMA R20, R22, R20, R22 ;  /* 0x000000141614722b */ /* 0x000fd00000000016 */
[----:B------:R-:W-:Y:S01]  /*1120*/  DMUL R20, R20, 8.11296384146066816958e+31 ;  /* 0x4690000014147828 */ /* 0x000fe20000000000 */
[----:B------:R-:W-:Y:S10]  /*1130*/  BRA `(.L_x_32) ;  /* 0x0000000000087947 */ /* 0x000ff40003800000 */
.L_x_31:
[----:B------:R-:W-:Y:S01]  /*1140*/  LOP3.LUT R21, R11, 0x80000, RZ, 0xfc, !PT ;  /* 0x000800000b157812 */ /* 0x000fe200078efcff */
[----:B------:R-:W-:-:S07]  /*1150*/  IMAD.MOV.U32 R20, RZ, RZ, R10 ;  /* 0x000000ffff147224 */ /* 0x000fce00078e000a */
.L_x_32:
[----:B------:R-:W-:-:S04]  /*1160*/  IMAD.MOV.U32 R19, RZ, RZ, 0x0 ;  /* 0x00000000ff137424 */ /* 0x000fc800078e00ff */
[----:B------:R-:W-:Y:S05]  /*1170*/  RET.REL.NODEC R18 `(_Z10k_leapfrogPdPKdS1_iidddd) ;  /* 0xffffffec12a07950 */ /* 0x000fea0003c3ffff */
.L_x_34:
[----:B------:R-:W-:-:S00]  /*1180*/  BRA `(.L_x_34) ;  /* 0xfffffffc00fc7947 */ /* 0x000fc0000383ffff */
[----:B------:R-:W-:-:S00]  /*1190*/  NOP ;  /* 0x0000000000007918 */ /* 0x000fc00000000000 */
        /* <DEDUP_REMOVED lines=14> */
.L_x_90:


//--------------------- .text._Z20k_first_step_from_u0PdPKdiidddddd --------------------------
	.section	.text._Z20k_first_step_from_u0PdPKdiidddddd,"ax",@progbits
	.align	128
        .global         _Z20k_first_step_from_u0PdPKdiidddddd
        .type           _Z20k_first_step_from_u0PdPKdiidddddd,@function
        .size           _Z20k_first_step_from_u0PdPKdiidddddd,(.L_x_91 - _Z20k_first_step_from_u0PdPKdiidddddd)
        .other          _Z20k_first_step_from_u0PdPKdiidddddd,@"STO_CUDA_ENTRY STV_DEFAULT"
_Z20k_first_step_from_u0PdPKdiidddddd:
.text._Z20k_first_step_from_u0PdPKdiidddddd:
        /* <DEDUP_REMOVED lines=45> */
.L_x_39:
[----:B------:R-:W-:Y:S05]  /*02d0*/  BSYNC.RECONVERGENT B1 ;  /* 0x0000000000017941 */ /* 0x000fea0003800200 */
.L_x_38:
[----:B-----5:R1:W-:Y:S01]  /*02e0*/  STS.64 [R12+0x118], R10 ;  /* 0x0001180a0c007388 */ /* 0x0203e20000000a00 */
[----:B------:R-:W-:Y:S05]  /*02f0*/  BRA `(.L_x_37) ;  /* 0x00000000003c7947 */ /* 0x000fea0003800000 */
.L_x_36:
        /* <DEDUP_REMOVED lines=13> */
.L_x_41:
[----:B------:R-:W-:Y:S05]  /*03d0*/  BSYNC.RECONVERGENT B1 ;  /* 0x0000000000017941 */ /* 0x000fea0003800200 */
.L_x_40:
[----:B-----5:R2:W-:Y:S02]  /*03e0*/  STS.64 [R12+0x220], R10 ;  /* 0x0002200a0c007388 */ /* 0x0205e40000000a00 */
.L_x_37:
[----:B------:R-:W-:Y:S05]  /*03f0*/  BSYNC.RECONVERGENT B0 ;  /* 0x0000000000007941 */ /* 0x000fea0003800200 */
.L_x_35:
        /* <DEDUP_REMOVED lines=15> */
.L_x_46:
[----:B------:R-:W-:Y:S05]  /*04f0*/  BSYNC.RECONVERGENT B1 ;  /* 0x0000000000017941 */ /* 0x000fea0003800200 */
.L_x_45:
[----:B-----5:R3:W-:Y:S01]  /*0500*/  STS.64 [R13+0x8], R10 ;  /* 0x0000080a0d007388 */ /* 0x0207e20000000a00 */
[----:B------:R-:W-:Y:S05]  /*0510*/  BRA `(.L_x_44) ;  /* 0x0000000000307947 */ /* 0x000fea0003800000 */
.L_x_43:
        /* <DEDUP_REMOVED lines=10> */
.L_x_48:
[----:B------:R-:W-:Y:S05]  /*05c0*/  BSYNC.RECONVERGENT B1 ;  /* 0x0000000000017941 */ /* 0x000fea0003800200 */
.L_x_47:
[----:B-----5:R0:W-:Y:S02]  /*05d0*/  STS.64 [R13+0x9e0], R10 ;  /* 0x0009e00a0d007388 */ /* 0x0201e40000000a00 */
.L_x_44:
[----:B------:R-:W-:Y:S05]  /*05e0*/  BSYNC.RECONVERGENT B0 ;  /* 0x0000000000007941 */ /* 0x000fea0003800200 */
.L_x_42:
        /* <DEDUP_REMOVED lines=17> */
.L_x_52:
[----:B------:R-:W-:Y:S05]  /*0700*/  BSYNC.RECONVERGENT B1 ;  /* 0x0000000000017941 */ /* 0x000fea0003800200 */
.L_x_51:
[----:B-----5:R1:W-:Y:S02]  /*0710*/  STS.64 [R8], R12 ;  /* 0x0000000c08007388 */ /* 0x0203e40000000a00 */
.L_x_50:
[----:B------:R-:W-:Y:S05]  /*0720*/  BSYNC.RECONVERGENT B0 ;  /* 0x0000000000007941 */ /* 0x000fea0003800200 */
.L_x_49:
        /* <DEDUP_REMOVED lines=11> */
.L_x_56:
[----:B------:R-:W-:Y:S05]  /*07e0*/  BSYNC.RECONVERGENT B1 ;  /* 0x0000000000017941 */ /* 0x000fea0003800200 */
.L_x_55:
[----:B-----5:R2:W-:Y:S02]  /*07f0*/  STS.64 [R8+0x108], R12 ;  /* 0x0001080c08007388 */ /* 0x0205e40000000a00 */
.L_x_54:
[----:B------:R-:W-:Y:S05]  /*0800*/  BSYNC.RECONVERGENT B0 ;  /* 0x0000000000007941 */ /* 0x000fea0003800200 */
.L_x_53:
        /* <DEDUP_REMOVED lines=16> */
.L_x_60:
[----:B------:R-:W-:Y:S05]  /*0910*/  BSYNC.RECONVERGENT B1 ;  /* 0x0000000000017941 */ /* 0x000fea0003800200 */
.L_x_59:
[----:B-----5:R3:W-:Y:S01]  /*0920*/  STS.64 [R8+0x9d8], R4 ;  /* 0x0009d80408007388 */ /* 0x0207e20000000a00 */
[----:B------:R-:W-:Y:S05]  /*0930*/  BRA `(.L_x_61) ;  /* 0x0000000000447947 */ /* 0x000fea0003800000 */
.L_x_58:
        /* <DEDUP_REMOVED lines=15> */
.L_x_63:
[----:B------:R-:W-:Y:S05]  /*0a30*/  BSYNC.RECONVERGENT B1 ;  /* 0x0000000000017941 */ /* 0x000fea0003800200 */
.L_x_62:
[----:B-----5:R4:W-:Y:S02]  /*0a40*/  STS.64 [R8+0xae0], R4 ;  /* 0x000ae00408007388 */ /* 0x0209e40000000a00 */
.L_x_61:
[----:B------:R-:W-:Y:S05]  /*0a50*/  BSYNC.RECONVERGENT B0 ;  /* 0x0000000000007941 */ /* 0x000fea0003800200 */
.L_x_57:
        /* <DEDUP_REMOVED lines=35> */
[----:B------:R-:W-:Y:S05]  /*0c90*/  CALL.REL.NOINC `($__internal_1_$__cuda_sm20_dblrcp_rn_slowpath_v3) ;  /* 0x00000000009c7944 */ /* 0x000fea0003c00000 */
[----:B------:R-:W-:Y:S02]  /*0ca0*/  IMAD.MOV.U32 R4, RZ, RZ, R12 ;  /* 0x000000ffff047224 */ /* 0x000fe400078e000c */
[----:B------:R-:W-:-:S07]  /*0cb0*/  IMAD.MOV.U32 R5, RZ, RZ, R13 ;  /* 0x000000ffff057224 */ /* 0x000fce00078e000d */
.L_x_64:
[----:B------:R-:W0:Y:S01]  /*0cc0*/  MUFU.RCP64H R11, R9 ;  /* 0x00000009000b7308 */ /* 0x000e220000001800 */
[----:B------:R-:W1:Y:S01]  /*0cd0*/  LDS.64 R16, [R20+0x238] ;  /* 0x0002380014107984 */ /* 0x000e620000000a00 */
[----:B------:R-:W-:-:S03]  /*0ce0*/  VIADD R10, R9, 0x300402 ;  /* 0x00300402090a7836 */ /* 0x000fc60000000000 */
[----:B------:R-:W2:Y:S02]  /*0cf0*/  LDS.64 R12, [R20+0x8] ;  /* 0x00000800140c7984 */ /* 0x000ea40000000a00 */
[----:B------:R-:W-:Y:S01]  /*0d00*/  FSETP.GEU.AND P0, PT, |R10|, 5.8789094863358348022e-39, PT ;  /* 0x004004020a00780b */ /* 0x000fe20003f0e200 */
[----:B0-----:R-:W-:-:S08]  /*0d10*/  DFMA R14, R10, -R8, 1 ;  /* 0x3ff000000a0e742b */ /* 0x001fd00000000808 */
[----:B------:R-:W-:Y:S02]  /*0d20*/  DFMA R24, R14, R14, R14 ;  /* 0x0000000e0e18722b */ /* 0x000fe4000000000e */
[----:B------:R-:W0:Y:S06]  /*0d30*/  LDC.64 R14, c[0x0][0x3c0] ;  /* 0x0000f000ff0e7b82 */ /* 0x000e2c0000000a00 */
[----:B------:R-:W-:-:S08]  /*0d40*/  DFMA R24, R10, R24, R10 ;  /* 0x000000180a18722b */ /* 0x000fd0000000000a */
[----:B------:R-:W-:Y:S02]  /*0d50*/  DFMA R26, R24, -R8, 1 ;  /* 0x3ff00000181a742b */ /* 0x000fe40000000808 */
[----:B-1----:R-:W-:-:S06]  /*0d60*/  DADD R18, -R18, R16 ;  /* 0x0000000012127229 */ /* 0x002fcc0000000110 */
[----:B------:R-:W-:Y:S02]  /*0d70*/  DFMA R16, R24, R26, R24 ;  /* 0x0000001a1810722b */ /* 0x000fe40000000018 */
[----:B--2---:R-:W-:Y:S02]  /*0d80*/  DADD R18, R18, R12 ;  /* 0x0000000012127229 */ /* 0x004fe4000000000c */
[----:B0-----:R-:W-:Y:S01]  /*0d90*/  DMUL R20, R14, R14 ;  /* 0x0000000e0e147228 */ /* 0x001fe20000000000 */
[----:B------:R-:W-:Y:S10]  /*0da0*/  @P0 BRA `(.L_x_65) ;  /* 0x0000000000200947 */ /* 0x000ff40003800000 */
[----:B------:R-:W-:Y:S01]  /*0db0*/  LOP3.LUT R14, R9, 0x7fffffff, RZ, 0xc0, !PT ;  /* 0x7fffffff090e7812 */ /* 0x000fe200078ec0ff */
[----:B------:R-:W-:Y:S01]  /*0dc0*/  IMAD.MOV.U32 R10, RZ, RZ, R8 ;  /* 0x000000ffff0a7224 */ /* 0x000fe200078e0008 */
[----:B------:R-:W-:Y:S01]  /*0dd0*/  MOV R22, 0xe10 ;  /* 0x00000e1000167802 */ /* 0x000fe20000000f00 */
[----:B------:R-:W-:Y:S02]  /*0de0*/  IMAD.MOV.U32 R11, RZ, RZ, R9 ;  /* 0x000000ffff0b7224 */ /* 0x000fe400078e0009 */
[----:B------:R-:W-:-:S07]  /*0df0*/  VIADD R14, R14, 0xfff00000 ;  /* 0xfff000000e0e7836 */ /* 0x000fce0000000000 */
[----:B------:R-:W-:Y:S05]  /*0e00*/  CALL.REL.NOINC `($__internal_1_$__cuda_sm20_dblrcp_rn_slowpath_v3) ;  /* 0x0000000000407944 */ /* 0x000fea0003c00000 */
[----:B------:R-:W-:Y:S02]  /*0e10*/  IMAD.MOV.U32 R16, RZ, RZ, R12 ;  /* 0x000000ffff107224 */ /* 0x000fe400078e000c */
[----:B------:R-:W-:-:S07]  /*0e20*/  IMAD.MOV.U32 R17, RZ, RZ, R13 ;  /* 0x000000ffff117224 */ /* 0x000fce00078e000d */
.L_x_65:
[----:B------:R-:W0:Y:S01]  /*0e30*/  LDC.64 R12, c[0x0][0x3a8] ;  /* 0x0000ea00ff0c7b82 */ /* 0x000e220000000a00 */
[----:B------:R-:W1:Y:S01]  /*0e40*/  LDCU UR6, c[0x0][0x390] ;  /* 0x00007200ff0677ac */ /* 0x000e620008000800 */
[----:B------:R-:W-:-:S06]  /*0e50*/  DMUL R16, R18, R16 ;  /* 0x0000001012107228 */ /* 0x000fcc0000000000 */
[----:B------:R-:W2:Y:S02]  /*0e60*/  LDC.64 R8, c[0x0][0x380] ;  /* 0x0000e000ff087b82 */ /* 0x000ea40000000a00 */
[----:B------:R-:W-:Y:S01]  /*0e70*/  DFMA R4, R6, R4, R16 ;  /* 0x000000040604722b */ /* 0x000fe20000000010 */
[----:B-1----:R-:W-:Y:S01]  /*0e80*/  IMAD R23, R0, UR6, R23 ;  /* 0x0000000600177c24 */ /* 0x002fe2000f8e0217 */
[-C--:B0-----:R-:W-:Y:S02]  /*0e90*/  DMUL R10, R12, R12.reuse ;  /* 0x0000000c0c0a7228 */ /* 0x081fe40000000000 */
[----:B------:R-:W-:-:S06]  /*0ea0*/  DFMA R2, RZ, R12, R2 ;  /* 0x0000000cff02722b */ /* 0x000fcc0000000002 */
[----:B------:R-:W-:Y:S01]  /*0eb0*/  DMUL R10, R10, R20 ;  /* 0x000000140a0a7228 */ /* 0x000fe20000000000 */
[----:B--2---:R-:W-:-:S07]  /*0ec0*/  IMAD.WIDE R8, R23, 0x8, R8 ;  /* 0x0000000817087825 */ /* 0x004fce00078e0208 */
[----:B------:R-:W-:-:S08]  /*0ed0*/  DMUL R10, R10, 0.5 ;  /* 0x3fe000000a0a7828 */ /* 0x000fd00000000000 */
[----:B------:R-:W-:-:S07]  /*0ee0*/  DFMA R2, R4, R10, R2 ;  /* 0x0000000a0402722b */ /* 0x000fce0000000002 */
[----:B------:R-:W-:Y:S01]  /*0ef0*/  STG.E.64 desc[UR4][R8.64], R2 ;  /* 0x0000000208007986 */ /* 0x000fe2000c101b04 */
[----:B------:R-:W-:Y:S05]  /*0f00*/  EXIT ;  /* 0x000000000000794d */ /* 0x000fea0003800000 */
        .weak           $__internal_1_$__cuda_sm20_dblrcp_rn_slowpath_v3
        .type           $__internal_1_$__cuda_sm20_dblrcp_rn_slowpath_v3,@function
        .size           $__internal_1_$__cuda_sm20_dblrcp_rn_slowpath_v3,(.L_x_91 - $__internal_1_$__cuda_sm20_dblrcp_rn_slowpath_v3)
$__internal_1_$__cuda_sm20_dblrcp_rn_slowpath_v3:
        /* <DEDUP_REMOVED lines=23> */
.L_x_68:
[----:B------:R-:W-:-:S06]  /*1080*/  DMUL R10, R10, 8.11296384146066816958e+31 ;  /* 0x469000000a0a7828 */ /* 0x000fcc0000000000 */
        /* <DEDUP_REMOVED lines=8> */
.L_x_66:
[----:B------:R-:W-:Y:S01]  /*1110*/  LOP3.LUT R13, R11, 0x80000, RZ, 0xfc, !PT ;  /* 0x000800000b0d7812 */ /* 0x000fe200078efcff */
[----:B------:R-:W-:-:S07]  /*1120*/  IMAD.MOV.U32 R12, RZ, RZ, R10 ;  /* 0x000000ffff0c7224 */ /* 0x000fce00078e000a */
.L_x_67:
[----:B------:R-:W-:Y:S02]  /*1130*/  IMAD.MOV.U32 R10, RZ, RZ, R22 ;  /* 0x000000ffff0a7224 */ /* 0x000fe400078e0016 */
[----:B------:R-:W-:-:S04]  /*1140*/  IMAD.MOV.U32 R11, RZ, RZ, 0x0 ;  /* 0x00000000ff0b7424 */ /* 0x000fc800078e00ff */
[----:B------:R-:W-:Y:S05]  /*1150*/  RET.REL.NODEC R10 `(_Z20k_first_step_from_u0PdPKdiidddddd) ;  /* 0xffffffec0aa87950 */ /* 0x000fea0003c3ffff */
.L_x_69:
        /* <DEDUP_REMOVED lines=10> */
.L_x_91:


//--------------------- .text._Z9k_init_u0Pdiidddd --------------------------
	.section	.text._Z9k_init_u0Pdiidddd,"ax",@progbits
	.align	128
        .global         _Z9k_init_u0Pdiidddd
        .type           _Z9k_init_u0Pdiidddd,@function
        .size           _Z9k_init_u0Pdiidddd,(.L_x_93 - _Z9k_init_u0Pdiidddd)
        .other          _Z9k_init_u0Pdiidddd,@"STO_CUDA_ENTRY STV_DEFAULT"
_Z9k_init_u0Pdiidddd:
.text._Z9k_init_u0Pdiidddd:
[----:B------:R-:W0:Y:S01]  /*0000*/  LDC R1, c[0x0][0x37c] ;  /* 0x0000df00ff017b82 */ /* 0x000e220000000800 */
[----:B------:R-:W1:Y:S07]  /*0010*/  S2R R5, SR_TID.Y ;  /* 0x0000000000057919 */ /* 0x000e6e0000002200 */
[----:B------:R-:W2:Y:S01]  /*0020*/  LDC R3, c[0x0][0x360] ;  /* 0x0000d800ff037b82 */ /* 0x000ea20000000800 */
[----:B------:R-:W3:Y:S01]  /*0030*/  LDCU.64 UR6, c[0x0][0x388] ;  /* 0x00007100ff0677ac */ /* 0x000ee20008000a00 */
[----:B0-----:R-:W-:Y:S01]  /*0040*/  VIADD R1, R1, 0xffffffd8 ;  /* 0xffffffd801017836 */ /* 0x001fe20000000000 */
[----:B------:R-:W2:Y:S05]  /*0050*/  S2R R2, SR_TID.X ;  /* 0x0000000000027919 */ /* 0x000eaa0000002100 */
[----:B------:R-:W1:Y:S08]  /*0060*/  S2UR UR5, SR_CTAID.Y ;  /* 0x00000000000579c3 */ /* 0x000e700000002600 */
[----:B------:R-:W1:Y:S08]  /*0070*/  LDC R0, c[0x0][0x364] ;  /* 0x0000d900ff007b82 */ /* 0x000e700000000800 */
[----:B------:R-:W2:Y:S01]  /*0080*/  S2UR UR4, SR_CTAID.X ;  /* 0x00000000000479c3 */ /* 0x000ea20000002500 */
[----:B-1----:R-:W-:-:S05]  /*0090*/  IMAD R0, R0, UR5, R5 ;  /* 0x0000000500007c24 */ /* 0x002fca000f8e0205 */
[----:B---3--:R-:W-:Y:S01]  /*00a0*/  ISETP.GE.AND P0, PT, R0, UR7, PT ;  /* 0x0000000700007c0c */ /* 0x008fe2000bf06270 */
[----:B--2---:R-:W-:-:S05]  /*00b0*/  IMAD R3, R3, UR4, R2 ;  /* 0x0000000403037c24 */ /* 0x004fca000f8e0202 */
[----:B------:R-:W-:-:S13]  /*00c0*/  ISETP.GE.OR P0, PT, R3, UR6, P0 ;  /* 0x0000000603007c0c */ /* 0x000fda0008706670 */
[----:B------:R-:W-:Y:S05]  /*00d0*/  @P0 EXIT ;  /* 0x000000000000094d */ /* 0x000fea0003800000 */
[----:B------:R-:W0:Y:S01]  /*00e0*/  LDCU UR6, c[0x0][0x3a4] ;  /* 0x00007480ff0677ac */ /* 0x000e220008000800 */
[----:B------:R-:W1:Y:S01]  /*00f0*/  LDC.64 R8, c[0x0][0x3a0] ;  /* 0x0000e800ff087b82 */ /* 0x000e620000000a00 */
[----:B------:R-:W-:Y:S01]  /*0100*/  IMAD.MOV.U32 R4, RZ, RZ, 0x1 ;  /* 0x00000001ff047424 */ /* 0x000fe200078e00ff */
[----:B------:R-:W2:Y:S01]  /*0110*/  I2F.F64 R10, R3 ;  /* 0x00000003000a7312 */ /* 0x000ea20000201c00 */
[----:B------:R-:W-:Y:S01]  /*0120*/  UMOV UR4, 0x54442d18 ;  /* 0x54442d1800047882 */ /* 0x000fe20000000000 */
[----:B------:R-:W-:Y:S01]  /*0130*/  UMOV UR5, 0x400921fb ;  /* 0x400921fb00057882 */ /* 0x000fe20000000000 */
[----:B------:R-:W-:-:S05]  /*0140*/  IMAD.MOV.U32 R17, RZ, RZ, 0x400921fb ;  /* 0x400921fbff117424 */ /* 0x000fca00078e00ff */
[----:B0-----:R-:W1:Y:S02]  /*0150*/  MUFU.RCP64H R5, UR6 ;  /* 0x0000000600057d08 */ /* 0x001e640008001800 */
[----:B-1----:R-:W-:-:S08]  /*0160*/  DFMA R6, R4, -R8, 1 ;  /* 0x3ff000000406742b */ /* 0x002fd00000000808 */
[----:B------:R-:W-:-:S08]  /*0170*/  DFMA R6, R6, R6, R6 ;  /* 0x000000060606722b */ /* 0x000fd00000000006 */
[----:B------:R-:W-:-:S08]  /*0180*/  DFMA R6, R4, R6, R4 ;  /* 0x000000060406722b */ /* 0x000fd00000000004 */
[----:B------:R-:W-:-:S08]  /*0190*/  DFMA R4, R6, -R8, 1 ;  /* 0x3ff000000604742b */ /* 0x000fd00000000808 */
[----:B------:R-:W-:-:S08]  /*01a0*/  DFMA R4, R6, R4, R6 ;  /* 0x000000040604722b */ /* 0x000fd00000000006 */
[----:B------:R-:W-:-:S08]  /*01b0*/  DMUL R6, R4, UR4 ;  /* 0x0000000404067c28 */ /* 0x000fd00008000000 */
[----:B------:R-:W-:Y:S01]  /*01c0*/  DFMA R8, R6, -R8, UR4 ;  /* 0x0000000406087e2b */ /* 0x000fe20008000808 */
[----:B------:R-:W2:Y:S07]  /*01d0*/  LDCU.64 UR4, c[0x0][0x390] ;  /* 0x00007200ff0477ac */ /* 0x000eae0008000a00 */
[----:B------:R-:W-:-:S10]  /*01e0*/  DFMA R4, R4, R8, R6 ;  /* 0x000000080404722b */ /* 0x000fd40000000006 */
[----:B------:R-:W-:Y:S01]  /*01f0*/  FFMA R2, RZ, UR6, R5 ;  /* 0x00000006ff027c23 */ /* 0x000fe20008000005 */
[----:B--2---:R-:W-:-:S04]  /*0200*/  DMUL R10, R10, UR4 ;  /* 0x000000040a0a7c28 */ /* 0x004fc80008000000 */
[----:B------:R-:W-:Y:S01]  /*0210*/  FSETP.GT.AND P0, PT, |R2|, 1.469367938527859385e-39, PT ;  /* 0x001000000200780b */ /* 0x000fe20003f04200 */
[----:B------:R-:W-:-:S12]  /*0220*/  IMAD.MOV.U32 R2, RZ, RZ, 0x54442d18 ;  /* 0x54442d18ff027424 */ /* 0x000fd800078e00ff */
[----:B------:R-:W-:Y:S05]  /*0230*/  @P0 BRA `(.L_x_70) ;  /* 0x0000000000180947 */ /* 0x000fea0003800000 */
[----:B------:R-:W0:Y:S01]  /*0240*/  LDC R8, c[0x0][0x3a0] ;  /* 0x0000e800ff087b82 */ /* 0x000e220000000800 */
[----:B------:R-:W-:-:S07]  /*0250*/  MOV R4, 0x280 ;  /* 0x0000028000047802 */ /* 0x000fce0000000f00 */
[----:B------:R-:W1:Y:S02]  /*0260*/  LDC R9, c[0x0][0x3a4] ;  /* 0x0000e900ff097b82 */ /* 0x000e640000000800 */
[----:B01----:R-:W-:Y:S05]  /*0270*/  CALL.REL.NOINC `($__internal_2_$__cuda_sm20_div_rn_f64_full) ;  /* 0x0000000800987944 */ /* 0x003fea0003c00000 */
[----:B------:R-:W-:Y:S02]  /*0280*/  IMAD.MOV.U32 R4, RZ, RZ, R14 ;  /* 0x000000ffff047224 */ /* 0x000fe400078e000e */
[----:B------:R-:W-:-:S07]  /*0290*/  IMAD.MOV.U32 R5, RZ, RZ, R15 ;  /* 0x000000ffff057224 */ /* 0x000fce00078e000f */
.L_x_70:
[----:B------:R-:W-:Y:S01]  /*02a0*/  DMUL R10, R10, R4 ;  /* 0x000000040a0a7228 */ /* 0x000fe20000000000 */
[----:B------:R-:W0:Y:S01]  /*02b0*/  LDCU.64 UR6, c[0x0][0x358] ;  /* 0x00006b00ff0677ac */ /* 0x000e220008000a00 */
[----:B------:R-:W-:Y:S06]  /*02c0*/  BSSY.RECONVERGENT B0, `(.L_x_71) ;  /* 0x000001c000007945 */ /* 0x000fec0003800200 */
[----:B------:R-:W-:-:S14]  /*02d0*/  DSETP.NEU.AND P0, PT, |R10|, +INF , PT ;  /* 0x7ff000000a00742a */ /* 0x000fdc0003f0d200 */
[----:B------:R-:W-:Y:S01]  /*02e0*/  @!P0 DMUL R26, RZ, R10 ;  /* 0x0000000aff1a8228 */ /* 0x000fe20000000000 */
[----:B------:R-:W-:Y:S01]  /*02f0*/  @!P0 IMAD.MOV.U32 R16, RZ, RZ, RZ ;  /* 0x000000ffff108224 */ /* 0x000fe200078e00ff */
[----:B0-----:R-:W-:Y:S09]  /*0300*/  @!P0 BRA `(.L_x_72) ;  /* 0x00000000005c8947 */ /* 0x001ff20003800000 */
[----:B------:R-:W-:Y:S01]  /*0310*/  UMOV UR4, 0x6dc9c883 ;  /* 0x6dc9c88300047882 */ /* 0x000fe20000000000 */
[----:B------:R-:W-:Y:S01]  /*0320*/  UMOV UR5, 0x3fe45f30 ;  /* 0x3fe45f3000057882 */ /* 0x000fe20000000000 */
[C---:B------:R-:W-:Y:S02]  /*0330*/  DSETP.GE.AND P0, PT, |R10|.reuse, 2.14748364800000000000e+09, PT ;  /* 0x41e000000a00742a */ /* 0x040fe40003f06200 */
[----:B------:R-:W-:Y:S01]  /*0340*/  DMUL R4, R10, UR4 ;  /* 0x000000040a047c28 */ /* 0x000fe20008000000 */
[----:B------:R-:W-:Y:S01]  /*0350*/  UMOV UR4, 0x54442d18 ;  /* 0x54442d1800047882 */ /* 0x000fe20000000000 */
[----:B------:R-:W-:-:S04]  /*0360*/  UMOV UR5, 0x3ff921fb ;  /* 0x3ff921fb00057882 */ /* 0x000fc80000000000 */
[----:B------:R-:W0:Y:S08]  /*0370*/  F2I.F64 R16, R4 ;  /* 0x0000000400107311 */ /* 0x000e300000301100 */
[----:B0-----:R-:W0:Y:S02]  /*0380*/  I2F.F64 R26, R16 ;  /* 0x00000010001a7312 */ /* 0x001e240000201c00 */
[----:B0-----:R-:W-:Y:S01]  /*0390*/  DFMA R6, R26, -UR4, R10 ;  /* 0x800000041a067c2b */ /* 0x001fe2000800000a */
[----:B------:R-:W-:Y:S01]  /*03a0*/  UMOV UR4, 0x33145c00 ;  /* 0x33145c0000047882 */ /* 0x000fe20000000000 */
[----:B------:R-:W-:-:S06]  /*03b0*/  UMOV UR5, 0x3c91a626 ;  /* 0x3c91a62600057882 */ /* 0x000fcc0000000000 */
[----:B------:R-:W-:Y:S01]  /*03c0*/  DFMA R6, R26, -UR4, R6 ;  /* 0x800000041a067c2b */ /* 0x000fe20008000006 */
[----:B------:R-:W-:Y:S01]  /*03d0*/  UMOV UR4, 0x252049c0 ;  /* 0x252049c000047882 */ /* 0x000fe20000000000 */
[----:B------:R-:W-:-:S06]  /*03e0*/  UMOV UR5, 0x397b839a ;  /* 0x397b839a00057882 */ /* 0x000fcc0000000000 */
[----:B------:R-:W-:Y:S01]  /*03f0*/  DFMA R26, R26, -UR4, R6 ;  /* 0x800000041a1a7c2b */ /* 0x000fe20008000006 */
[----:B------:R-:W-:Y:S10]  /*0400*/  @!P0 BRA `(.L_x_72) ;  /* 0x00000000001c8947 */ /* 0x000ff40003800000 */
[----:B------:R-:W-:Y:S01]  /*0410*/  IMAD.MOV.U32 R16, RZ, RZ, R10 ;  /* 0x000000ffff107224 */ /* 0x000fe200078e000a */
[----:B------:R-:W-:Y:S01]  /*0420*/  MOV R4, 0x450 ;  /* 0x0000045000047802 */ /* 0x000fe20000000f00 */
[----:B------:R-:W-:-:S07]  /*0430*/  IMAD.MOV.U32 R5, RZ, RZ, R11 ;  /* 0x000000ffff057224 */ /* 0x000fce00078e000b */
[----:B------:R-:W-:Y:S05]  /*0440*/  CALL.REL.NOINC `($_Z9k_init_u0Pdiidddd$__internal_trig_reduction_slowpathd) ;  /* 0x0000000c00907944 */ /* 0x000fea0003c00000 */
[----:B------:R-:W-:Y:S02]  /*0450*/  IMAD.MOV.U32 R16, RZ, RZ, R7 ;  /* 0x000000ffff107224 */ /* 0x000fe400078e0007 */
[----:B------:R-:W-:Y:S02]  /*0460*/  IMAD.MOV.U32 R26, RZ, RZ, R8 ;  /* 0x000000ffff1a7224 */ /* 0x000fe400078e0008 */
[----:B------:R-:W-:-:S07]  /*0470*/  IMAD.MOV.U32 R27, RZ, RZ, R9 ;  /* 0x000000ffff1b7224 */ /* 0x000fce00078e0009 */
.L_x_72:
[----:B------:R-:W-:Y:S05]  /*0480*/  BSYNC.RECONVERGENT B0 ;  /* 0x0000000000007941 */ /* 0x000fea0003800200 */
.L_x_71:
[----:B------:R-:W0:Y:S01]  /*0490*/  LDCU.64 UR4, c[0x4][0x8] ;  /* 0x01000100ff0477ac */ /* 0x000e220008000a00 */
[----:B------:R-:W-:-:S05]  /*04a0*/  IMAD.SHL.U32 R4, R16, 0x40, RZ ;  /* 0x0000004010047824 */ /* 0x000fca00078e00ff */
[----:B------:R-:W-:-:S04]  /*04b0*/  LOP3.LUT R4, R4, 0x40, RZ, 0xc0, !PT ;  /* 0x0000004004047812 */ /* 0x000fc800078ec0ff */
[----:B0-----:R-:W-:Y:S01]  /*04c0*/  IADD3 R28, P0, PT, R4, UR4, RZ ;  /* 0x00000004041c7c10 */ /* 0x001fe2000ff1e0ff */
[----:B------:R-:W0:Y:S04]  /*04d0*/  LDCU UR4, c[0x0][0x3ac] ;  /* 0x00007580ff0477ac */ /* 0x000e280008000800 */
[----:B------:R-:W-:-:S05]  /*04e0*/  IMAD.X R29, RZ, RZ, UR5, P0 ;  /* 0x00000005ff1d7e24 */ /* 0x000fca00080e06ff */
[----:B------:R-:W2:Y:S04]  /*04f0*/  LDG.E.128.CONSTANT R4, desc[UR6][R28.64] ;  /* 0x000000061c047981 */ /* 0x000ea8000c1e9d00 */
[----:B------:R-:W3:Y:S04]  /*0500*/  LDG.E.128.CONSTANT R8, desc[UR6][R28.64+0x10] ;  /* 0x000010061c087981 */ /* 0x000ee8000c1e9d00 */
[----:B------:R-:W4:Y:S01]  /*0510*/  LDG.E.128.CONSTANT R12, desc[UR6][R28.64+0x20] ;  /* 0x000020061c0c7981 */ /* 0x000f22000c1e9d00 */
[----:B------:R-:W-:Y:S01]  /*0520*/  LOP3.LUT R18, R16, 0x1, RZ, 0xc0, !PT ;  /* 0x0000000110127812 */ /* 0x000fe200078ec0ff */
[----:B------:R-:W-:Y:S01]  /*0530*/  IMAD.MOV.U32 R20, RZ, RZ, 0x20fd8164 ;  /* 0x20fd8164ff147424 */ /* 0x000fe200078e00ff */
[----:B------:R-:W-:Y:S01]  /*0540*/  DMUL R22, R26, R26 ;  /* 0x0000001a1a167228 */ /* 0x000fe20000000000 */
[----:B------:R-:W-:Y:S01]  /*0550*/  IMAD.MOV.U32 R21, RZ, RZ, 0x3da8ff83 ;  /* 0x3da8ff83ff157424 */ /* 0x000fe200078e00ff */
[----:B------:R-:W-:Y:S01]  /*0560*/  ISETP.NE.U32.AND P0, PT, R18, 0x1, PT ;  /* 0x000000011200780c */ /* 0x000fe20003f05070 */
[----:B0-----:R-:W0:Y:S01]  /*0570*/  MUFU.RCP64H R25, UR4 ;  /* 0x0000000400197d08 */ /* 0x001e220008001800 */
[----:B------:R-:W0:Y:S01]  /*0580*/  LDC.64 R18, c[0x0][0x3a8] ;  /* 0x0000ea00ff127b82 */ /* 0x000e220000000a00 */
[----:B------:R-:W-:Y:S01]  /*0590*/  IMAD.MOV.U32 R24, RZ, RZ, 0x1 ;  /* 0x00000001ff187424 */ /* 0x000fe200078e00ff */
[----:B------:R-:W-:Y:S01]  /*05a0*/  FSEL R20, R20, -8.06006814911005101289e+34, !P0 ;  /* 0xf9785eba14147808 */ /* 0x000fe20004000000 */
[----:B------:R-:W-:Y:S01]  /*05b0*/  UMOV UR8, 0x54442d18 ;  /* 0x54442d1800087882 */ /* 0x000fe20000000000 */
[----:B------:R-:W-:Y:S01]  /*05c0*/  FSEL R21, -R21, 0.11223486810922622681, !P0 ;  /* 0x3de5db6515157808 */ /* 0x000fe20004000100 */
[----:B------:R-:W-:-:S05]  /*05d0*/  UMOV UR9, 0x400921fb ;  /* 0x400921fb00097882 */ /* 0x000fca0000000000 */
[----:B--2---:R-:W-:-:S08]  /*05e0*/  DFMA R4, R22, R20, R4 ;  /* 0x000000141604722b */ /* 0x004fd00000000004 */
[----:B------:R-:W-:Y:S02]  /*05f0*/  DFMA R6, R22, R4, R6 ;  /* 0x000000041606722b */ /* 0x000fe40000000006 */
[----:B0-----:R-:W-:-:S06]  /*0600*/  DFMA R4, R24, -R18, 1 ;  /* 0x3ff000001804742b */ /* 0x001fcc0000000812 */
[----:B---3--:R-:W-:Y:S02]  /*0610*/  DFMA R8, R22, R6, R8 ;  /* 0x000000061608722b */ /* 0x008fe40000000008 */
[----:B------:R-:W-:-:S06]  /*0620*/  DFMA R4, R4, R4, R4 ;  /* 0x000000040404722b */ /* 0x000fcc0000000004 */
[----:B------:R-:W-:Y:S02]  /*0630*/  DFMA R8, R22, R8, R10 ;  /* 0x000000081608722b */ /* 0x000fe4000000000a */
[----:B------:R-:W-:-:S06]  /*0640*/  DFMA R4, R24, R4, R24 ;  /* 0x000000041804722b */ /* 0x000fcc0000000018 */
[----:B----4-:R-:W-:Y:S02]  /*0650*/  DFMA R8, R22, R8, R12 ;  /* 0x000000081608722b */ /* 0x010fe4000000000c */
[----:B------:R-:W-:-:S06]  /*0660*/  DFMA R6, R4, -R18, 1 ;  /* 0x3ff000000406742b */ /* 0x000fcc0000000812 */
[----:B------:R-:W-:Y:S02]  /*0670*/  DFMA R8, R22, R8, R14 ;  /* 0x000000081608722b */ /* 0x000fe4000000000e */
[----:B------:R-:W-:-:S06]  /*0680*/  DFMA R4, R4, R6, R4 ;  /* 0x000000060404722b */ /* 0x000fcc0000000004 */
[----:B------:R-:W-:Y:S02]  /*0690*/  DFMA R26, R8, R26, R26 ;  /* 0x0000001a081a722b */ /* 0x000fe4000000001a */
[----:B------:R-:W-:Y:S02]  /*06a0*/  DMUL R6, R4, UR8 ;  /* 0x0000000804067c28 */ /* 0x000fe40008000000 */
[----:B------:R-:W-:-:S06]  /*06b0*/  DFMA R8, R22, R8, 1 ;  /* 0x3ff000001608742b */ /* 0x000fcc0000000008 */
[----:B------:R-:W-:-:S04]  /*06c0*/  DFMA R18, R6, -R18, UR8 ;  /* 0x0000000806127e2b */ /* 0x000fc80008000812 */
[----:B------:R-:W-:Y:S02]  /*06d0*/  FSEL R8, R8, R26, !P0 ;  /* 0x0000001a08087208 */ /* 0x000fe40004000000 */
[----:B------:R-:W-:Y:S02]  /*06e0*/  FSEL R9, R9, R27, !P0 ;  /* 0x0000001b09097208 */ /* 0x000fe40004000000 */
[----:B------:R-:W-:Y:S01]  /*06f0*/  DFMA R4, R4, R18, R6 ;  /* 0x000000120404722b */ /* 0x000fe20000000006 */
[----:B------:R-:W-:-:S03]  /*0700*/  LOP3.LUT P0, RZ, R16, 0x2, RZ, 0xc0, !PT ;  /* 0x0000000210ff7812 */ /* 0x000fc6000780c0ff */
[----:B------:R-:W-:-:S06]  /*0710*/  DADD R6, RZ, -R8 ;  /* 0x00000000ff067229 */ /* 0x000fcc0000000808 */
[----:B------:R-:W-:-:S04]  /*0720*/  FFMA R10, RZ, UR4, R5 ;  /* 0x00000004ff0a7c23 */ /* 0x000fc80008000005 */
[----:B------:R-:W-:Y:S02]  /*0730*/  FSEL R11, R9, R7, !P0 ;  /* 0x00000007090b7208 */ /* 0x000fe40004000000 */
[----:B------:R-:W-:Y:S02]  /*0740*/  FSETP.GT.AND P1, PT, |R10|, 1.469367938527859385e-39, PT ;  /* 0x001000000a00780b */ /* 0x000fe40003f24200 */
[----:B------:R-:W-:-:S11]  /*0750*/  FSEL R10, R8, R6, !P0 ;  /* 0x00000006080a7208 */ /* 0x000fd60004000000 */
[----:B------:R-:W-:Y:S05]  /*0760*/  @P1 BRA `(.L_x_73) ;  /* 0x0000000000181947 */ /* 0x000fea0003800000 */
[----:B------:R-:W0:Y:S01]  /*0770*/  LDC R8, c[0x0][0x3a8] ;  /* 0x0000ea00ff087b82 */ /* 0x000e220000000800 */
[----:B------:R-:W-:-:S07]  /*0780*/  MOV R4, 0x7b0 ;  /* 0x000007b000047802 */ /* 0x000fce0000000f00 */
[----:B------:R-:W1:Y:S02]  /*0790*/  LDC R9, c[0x0][0x3ac] ;  /* 0x0000eb00ff097b82 */ /* 0x000e640000000800 */
[----:B01----:R-:W-:Y:S05]  /*07a0*/  CALL.REL.NOINC `($__internal_2_$__cuda_sm20_div_rn_f64_full) ;  /* 0x00000004004c7944 */ /* 0x003fea0003c00000 */
[----:B------:R-:W-:Y:S02]  /*07b0*/  IMAD.MOV.U32 R4, RZ, RZ, R14 ;  /* 0x000000ffff047224 */ /* 0x000fe400078e000e */
[----:B------:R-:W-:-:S07]  /*07c0*/  IMAD.MOV.U32 R5, RZ, RZ, R15 ;  /* 0x000000ffff057224 */ /* 0x000fce00078e000f */
.L_x_73:
[----:B------:R-:W0:Y:S01]  /*07d0*/  LDCU.64 UR4, c[0x0][0x398] ;  /* 0x00007300ff0477ac */ /* 0x000e220008000a00 */
[----:B------:R-:W0:Y:S01]  /*07e0*/  I2F.F64.U32 R6, R0 ;  /* 0x0000000000067312 */ /* 0x000e220000201800 */
[----:B------:R-:W-:Y:S01]  /*07f0*/  BSSY.RECONVERGENT B0, `(.L_x_74) ;  /* 0x000001c000007945 */ /* 0x000fe20003800200 */
[----:B0-----:R-:W-:-:S08]  /*0800*/  DMUL R6, R6, UR4 ;  /* 0x0000000406067c28 */ /* 0x001fd00008000000 */
[----:B------:R-:W-:-:S08]  /*0810*/  DMUL R12, R6, R4 ;  /* 0x00000004060c7228 */ /* 0x000fd00000000000 */
[----:B------:R-:W-:-:S14]  /*0820*/  DSETP.NEU.AND P0, PT, |R12|, +INF , PT ;  /* 0x7ff000000c00742a */ /* 0x000fdc0003f0d200 */
[----:B------:R-:W-:Y:S01]  /*0830*/  @!P0 DMUL R8, RZ, R12 ;  /* 0x0000000cff088228 */ /* 0x000fe20000000000 */
[----:B------:R-:W-:Y:S01]  /*0840*/  @!P0 IMAD.MOV.U32 R2, RZ, RZ, RZ ;  /* 0x000000ffff028224 */ /* 0x000fe200078e00ff */
[----:B------:R-:W-:Y:S09]  /*0850*/  @!P0 BRA `(.L_x_75) ;  /* 0x0000000000548947 */ /* 0x000ff20003800000 */
        /* <DEDUP_REMOVED lines=20> */
[----:B------:R-:W-:-:S07]  /*09a0*/  IMAD.MOV.U32 R2, RZ, RZ, R7 ;  /* 0x000000ffff027224 */ /* 0x000fce00078e0007 */
.L_x_75:
[----:B------:R-:W-:Y:S05]  /*09b0*/  BSYNC.RECONVERGENT B0 ;  /* 0x0000000000007941 */ /* 0x000fea0003800200 */
.L_x_74:
[----:B------:R-:W0:Y:S01]  /*09c0*/  LDCU.64 UR4, c[0x4][0x8] ;  /* 0x01000100ff0477ac */ /* 0x000e220008000a00 */
[C---:B------:R-:W-:Y:S01]  /*09d0*/  IMAD.SHL.U32 R4, R2.reuse, 0x40, RZ ;  /* 0x0000004002047824 */ /* 0x040fe200078e00ff */
[----:B------:R-:W-:Y:S01]  /*09e0*/  LOP3.LUT R20, R2, 0x1, RZ, 0xc0, !PT ;  /* 0x0000000102147812 */ /* 0x000fe200078ec0ff */
[----:B------:R-:W-:Y:S01]  /*09f0*/  IMAD.MOV.U32 R24, RZ, RZ, 0x20fd8164 ;  /* 0x20fd8164ff187424 */ /* 0x000fe200078e00ff */
[----:B------:R-:W1:Y:S02]  /*0a00*/  LDCU.64 UR8, c[0x0][0x388] ;  /* 0x00007100ff0877ac */ /* 0x000e640008000a00 */
[----:B------:R-:W-:-:S04]  /*0a10*/  LOP3.LUT R4, R4, 0x40, RZ, 0xc0, !PT ;  /* 0x0000004004047812 */ /* 0x000fc800078ec0ff */
[----:B0-----:R-:W-:-:S05]  /*0a20*/  IADD3 R22, P0, PT, R4, UR4, RZ ;  /* 0x0000000404167c10 */ /* 0x001fca000ff1e0ff */
[----:B------:R-:W-:-:S05]  /*0a30*/  IMAD.X R23, RZ, RZ, UR5, P0 ;  /* 0x00000005ff177e24 */ /* 0x000fca00080e06ff */
[----:B------:R-:W2:Y:S04]  /*0a40*/  LDG.E.128.CONSTANT R4, desc[UR6][R22.64] ;  /* 0x0000000616047981 */ /* 0x000ea8000c1e9d00 */
[----:B------:R-:W3:Y:S04]  /*0a50*/  LDG.E.128.CONSTANT R12, desc[UR6][R22.64+0x10] ;  /* 0x00001006160c7981 */ /* 0x000ee8000c1e9d00 */
[----:B------:R-:W4:Y:S01]  /*0a60*/  LDG.E.128.CONSTANT R16, desc[UR6][R22.64+0x20] ;  /* 0x0000200616107981 */ /* 0x000f22000c1e9d00 */
[----:B------:R-:W-:Y:S01]  /*0a70*/  IMAD.MOV.U32 R25, RZ, RZ, 0x3da8ff83 ;  /* 0x3da8ff83ff197424 */ /* 0x000fe200078e00ff */
[----:B------:R-:W-:Y:S01]  /*0a80*/  ISETP.NE.U32.AND P0, PT, R20, 0x1, PT ;  /* 0x000000011400780c */ /* 0x000fe20003f05070 */
[----:B------:R-:W-:Y:S01]  /*0a90*/  DMUL R20, R8, R8 ;  /* 0x0000000808147228 */ /* 0x000fe20000000000 */
[----:B-1----:R-:W-:-:S02]  /*0aa0*/  UIADD3 UR4, UPT, UPT, UR9, -0x1, URZ ;  /* 0xffffffff09047890 */ /* 0x002fc4000fffe0ff */
[----:B------:R-:W-:Y:S01]  /*0ab0*/  FSEL R24, R24, -8.06006814911005101289e+34, !P0 ;  /* 0xf9785eba18187808 */ /* 0x000fe20004000000 */
[----:B------:R-:W-:Y:S01]  /*0ac0*/  UIADD3 UR5, UPT, UPT, UR8, -0x1, URZ ;  /* 0xffffffff08057890 */ /* 0x000fe2000fffe0ff */
[----:B------:R-:W-:Y:S02]  /*0ad0*/  FSEL R25, -R25, 0.11223486810922622681, !P0 ;  /* 0x3de5db6519197808 */ /* 0x000fe40004000100 */
[----:B------:R-:W-:-:S04]  /*0ae0*/  ISETP.NE.AND P1, PT, R0, UR4, PT ;  /* 0x0000000400007c0c */ /* 0x000fc8000bf25270 */
[----:B--2---:R-:W-:-:S08]  /*0af0*/  DFMA R4, R20, R24, R4 ;  /* 0x000000181404722b */ /* 0x004fd00000000004 */
[----:B------:R-:W-:-:S08]  /*0b00*/  DFMA R4, R20, R4, R6 ;  /* 0x000000041404722b */ /* 0x000fd00000000006 */
[----:B---3--:R-:W-:-:S08]  /*0b10*/  DFMA R4, R20, R4, R12 ;  /* 0x000000041404722b */ /* 0x008fd0000000000c */
[----:B------:R-:W-:-:S08]  /*0b20*/  DFMA R4, R20, R4, R14 ;  /* 0x000000041404722b */ /* 0x000fd0000000000e */
[----:B----4-:R-:W-:-:S08]  /*0b30*/  DFMA R4, R20, R4, R16 ;  /* 0x000000041404722b */ /* 0x010fd00000000010 */
[----:B------:R-:W-:-:S08]  /*0b40*/  DFMA R4, R20, R4, R18 ;  /* 0x000000041404722b */ /* 0x000fd00000000012 */
[----:B------:R-:W-:Y:S02]  /*0b50*/  DFMA R8, R4, R8, R8 ;  /* 0x000000080408722b */ /* 0x000fe40000000008 */
[----:B------:R-:W-:-:S10]  /*0b60*/  DFMA R4, R20, R4, 1 ;  /* 0x3ff000001404742b */ /* 0x000fd40000000004 */
[----:B------:R-:W-:Y:S02]  /*0b70*/  FSEL R6, R4, R8, !P0 ;  /* 0x0000000804067208 */ /* 0x000fe40004000000 */
[----:B------:R-:W-:Y:S02]  /*0b80*/  FSEL R7, R5, R9, !P0 ;  /* 0x0000000905077208 */ /* 0x000fe40004000000 */
[----:B------:R-:W-:-:S04]  /*0b90*/  LOP3.LUT P0, RZ, R2, 0x2, RZ, 0xc0, !PT ;  /* 0x0000000202ff7812 */ /* 0x000fc8000780c0ff */
[----:B------:R-:W-:-:S10]  /*0ba0*/  DADD R4, RZ, -R6 ;  /* 0x00000000ff047229 */ /* 0x000fd40000000806 */
[----:B------:R-:W-:Y:S02]  /*0bb0*/  FSEL R4, R6, R4, !P0 ;  /* 0x0000000406047208 */ /* 0x000fe40004000000 */
[----:B------:R-:W-:Y:S02]  /*0bc0*/  FSEL R5, R7, R5, !P0 ;  /* 0x0000000507057208 */ /* 0x000fe40004000000 */
[----:B------:R-:W0:Y:S01]  /*0bd0*/  LDC.64 R6, c[0x0][0x380] ;  /* 0x0000e000ff067b82 */ /* 0x000e220000000a00 */
[----:B------:R-:W-:-:S03]  /*0be0*/  ISETP.NE.AND P0, PT, R3, UR5, PT ;  /* 0x0000000503007c0c */ /* 0x000fc6000bf05270 */
[----:B------:R-:W-:-:S10]  /*0bf0*/  DMUL R10, R10, R4 ;  /* 0x000000040a0a7228 */ /* 0x000fd40000000000 */
[----:B------:R-:W-:Y:S02]  /*0c00*/  FSEL R2, R11, RZ, P1 ;  /* 0x000000ff0b027208 */ /* 0x000fe40000800000 */
[----:B------:R-:W-:Y:S02]  /*0c10*/  FSEL R4, R10, RZ, P1 ;  /* 0x000000ff0a047208 */ /* 0x000fe40000800000 */
[----:B------:R-:W-:Y:S02]  /*0c20*/  ISETP.NE.AND P1, PT, R0, RZ, PT ;  /* 0x000000ff0000720c */ /* 0x000fe40003f25270 */
[----:B------:R-:W-:Y:S02]  /*0c30*/  FSEL R2, R2, RZ, P0 ;  /* 0x000000ff02027208 */ /* 0x000fe40000000000 */
[----:B------:R-:W-:Y:S02]  /*0c40*/  FSEL R4, R4, RZ, P0 ;  /* 0x000000ff04047208 */ /* 0x000fe40000000000 */
[----:B------:R-:W-:Y:S01]  /*0c50*/  ISETP.NE.AND P0, PT, R3, RZ, PT ;  /* 0x000000ff0300720c */ /* 0x000fe20003f05270 */
[----:B------:R-:W-:Y:S01]  /*0c60*/  IMAD R3, R0, UR8, R3 ;  /* 0x0000000800037c24 */ /* 0x000fe2000f8e0203 */
[----:B------:R-:W-:-:S02]  /*0c70*/  FSEL R2, R2, RZ, P1 ;  /* 0x000000ff02027208 */ /* 0x000fc40000800000 */
[----:B------:R-:W-:Y:S02]  /*0c80*/  FSEL R4, R4, RZ, P1 ;  /* 0x000000ff04047208 */ /* 0x000fe40000800000 */
[----:B------:R-:W-:Y:S01]  /*0c90*/  FSEL R5, R2, RZ, P0 ;  /* 0x000000ff02057208 */ /* 0x000fe20000000000 */
[----:B0-----:R-:W-:Y:S01]  /*0ca0*/  IMAD.WIDE R2, R3, 0x8, R6 ;  /* 0x0000000803027825 */ /* 0x001fe200078e0206 */
[----:B------:R-:W-:-:S05]  /*0cb0*/  FSEL R4, R4, RZ, P0 ;  /* 0x000000ff04047208 */ /* 0x000fca0000000000 */
[----:B------:R-:W-:Y:S01]  /*0cc0*/  STG.E.64 desc[UR6][R2.64], R4 ;  /* 0x0000000402007986 */ /* 0x000fe2000c101b06 */
[----:B------:R-:W-:Y:S05]  /*0cd0*/  EXIT ;  /* 0x000000000000794d */ /* 0x000fea0003800000 */
        .weak           $__internal_2_$__cuda_sm20_div_rn_f64_full
        .type           $__internal_2_$__cuda_sm20_div_rn_f64_full,@function
        .size           $__internal_2_$__cuda_sm20_div_rn_f64_full,($_Z9k_init_u0Pdiidddd$__internal_trig_reduction_slowpathd - $__internal_2_$__cuda_sm20_div_rn_f64_full)
$__internal_2_$__cuda_sm20_div_rn_f64_full:
[C---:B------:R-:W-:Y:S01]  /*0ce0*/  FSETP.GEU.AND P0, PT, |R9|.reuse, 1.469367938527859385e-39, PT ;  /* 0x001000000900780b */ /* 0x040fe20003f0e200 */
[----:B------:R-:W-:Y:S01]  /*0cf0*/  IMAD.MOV.U32 R14, RZ, RZ, 0x1 ;  /* 0x00000001ff0e7424 */ /* 0x000fe200078e00ff */
[C---:B------:R-:W-:Y:S01]  /*0d00*/  LOP3.LUT R6, R9.reuse, 0x800fffff, RZ, 0xc0, !PT ;  /* 0x800fffff09067812 */ /* 0x040fe200078ec0ff */
[----:B------:R-:W-:Y:S01]  /*0d10*/  IMAD.MOV.U32 R22, RZ, RZ, 0x1ca00000 ;  /* 0x1ca00000ff167424 */ /* 0x000fe200078e00ff */
[----:B------:R-:W-:Y:S01]  /*0d20*/  LOP3.LUT R20, R9, 0x7ff00000, RZ, 0xc0, !PT ;  /* 0x7ff0000009147812 */ /* 0x000fe200078ec0ff */
[----:B------:R-:W-:Y:S01]  /*0d30*/  IMAD.MOV.U32 R16, RZ, RZ, R2 ;  /* 0x000000ffff107224 */ /* 0x000fe200078e0002 */
[----:B------:R-:W-:Y:S01]  /*0d40*/  LOP3.LUT R7, R6, 0x3ff00000, RZ, 0xfc, !PT ;  /* 0x3ff0000006077812 */ /* 0x000fe200078efcff */
[----:B------:R-:W-:Y:S01]  /*0d50*/  IMAD.MOV.U32 R6, RZ, RZ, R8 ;  /* 0x000000ffff067224 */ /* 0x000fe200078e0008 */
[----:B------:R-:W-:-:S04]  /*0d60*/  LOP3.LUT R5, R17, 0x7ff00000, RZ, 0xc0, !PT ;  /* 0x7ff0000011057812 */ /* 0x000fc800078ec0ff */
[----:B------:R-:W-:Y:S01]  /*0d70*/  ISETP.GE.U32.AND P1, PT, R5, R20, PT ;  /* 0x000000140500720c */ /* 0x000fe20003f26070 */
[----:B------:R-:W-:Y:S01]  /*0d80*/  @!P0 DMUL R6, R8, 8.98846567431157953865e+307 ;  /* 0x7fe0000008068828 */ /* 0x000fe20000000000 */
[----:B------:R-:W-:-:S05]  /*0d90*/  IMAD.MOV.U32 R23, RZ, RZ, R5 ;  /* 0x000000ffff177224 */ /* 0x000fca00078e0005 */
[----:B------:R-:W0:Y:S02]  /*0da0*/  MUFU.RCP64H R15, R7 ;  /* 0x00000007000f7308 */ /* 0x000e240000001800 */
[----:B0-----:R-:W-:-:S08]  /*0db0*/  DFMA R12, R14, -R6, 1 ;  /* 0x3ff000000e0c742b */ /* 0x001fd00000000806 */
[----:B------:R-:W-:-:S08]  /*0dc0*/  DFMA R12, R12, R12, R12 ;  /* 0x0000000c0c0c722b */ /* 0x000fd0000000000c */
[----:B------:R-:W-:Y:S01]  /*0dd0*/  DFMA R14, R14, R12, R14 ;  /* 0x0000000c0e0e722b */ /* 0x000fe2000000000e */
[----:B------:R-:W-:Y:S01]  /*0de0*/  SEL R13, R22, 0x63400000, !P1 ;  /* 0x63400000160d7807 */ /* 0x000fe20004800000 */
[----:B------:R-:W-:Y:S01]  /*0df0*/  IMAD.MOV.U32 R12, RZ, RZ, R16 ;  /* 0x000000ffff0c7224 */ /* 0x000fe200078e0010 */
[----:B------:R-:W-:Y:S02]  /*0e00*/  FSETP.GEU.AND P1, PT, |R17|, 1.469367938527859385e-39, PT ;  /* 0x001000001100780b */ /* 0x000fe40003f2e200 */
[----:B------:R-:W-:-:S03]  /*0e10*/  LOP3.LUT R13, R13, 0x800fffff, R17, 0xf8, !PT ;  /* 0x800fffff0d0d7812 */ /* 0x000fc600078ef811 */
[----:B------:R-:W-:-:S08]  /*0e20*/  DFMA R18, R14, -R6, 1 ;  /* 0x3ff000000e12742b */ /* 0x000fd00000000806 */
[----:B------:R-:W-:Y:S01]  /*0e30*/  DFMA R14, R14, R18, R14 ;  /* 0x000000120e0e722b */ /* 0x000fe2000000000e */
[----:B------:R-:W-:Y:S10]  /*0e40*/  @P1 BRA `(.L_x_76) ;  /* 0x0000000000201947 */ /* 0x000ff40003800000 */
[----:B------:R-:W-:-:S04]  /*0e50*/  LOP3.LUT R18, R9, 0x7ff00000, RZ, 0xc0, !PT ;  /* 0x7ff0000009127812 */ /* 0x000fc800078ec0ff */
[----:B------:R-:W-:Y:S01]  /*0e60*/  ISETP.GE.U32.AND P1, PT, R5, R18, PT ;  /* 0x000000120500720c */ /* 0x000fe20003f26070 */
[----:B------:R-:W-:-:S03]  /*0e70*/  IMAD.MOV.U32 R18, RZ, RZ, RZ ;  /* 0x000000ffff127224 */ /* 0x000fc600078e00ff */
[----:B------:R-:W-:-:S04]  /*0e80*/  SEL R19, R22, 0x63400000, !P1 ;  /* 0x6340000016137807 */ /* 0x000fc80004800000 */
[----:B------:R-:W-:-:S04]  /*0e90*/  LOP3.LUT R19, R19, 0x80000000, R17, 0xf8, !PT ;  /* 0x8000000013137812 */ /* 0x000fc800078ef811 */
[----:B------:R-:W-:-:S06]  /*0ea0*/  LOP3.LUT R19, R19, 0x100000, RZ, 0xfc, !PT ;  /* 0x0010000013137812 */ /* 0x000fcc00078efcff */
[----:B------:R-:W-:-:S10]  /*0eb0*/  DFMA R12, R12, 2, -R18 ;  /* 0x400000000c0c782b */ /* 0x000fd40000000812 */
[----:B------:R-:W-:-:S07]  /*0ec0*/  LOP3.LUT R23, R13, 0x7ff00000, RZ, 0xc0, !PT ;  /* 0x7ff000000d177812 */ /* 0x000fce00078ec0ff */
.L_x_76:
[----:B------:R-:W-:Y:S01]  /*0ed0*/  IMAD.MOV.U32 R24, RZ, RZ, R20 ;  /* 0x000000ffff187224 */ /* 0x000fe200078e0014 */
[----:B------:R-:W-:Y:S01]  /*0ee0*/  @!P0 LOP3.LUT R24, R7, 0x7ff00000, RZ, 0xc0, !PT ;  /* 0x7ff0000007188812 */ /* 0x000fe200078ec0ff */
[----:B------:R-:W-:Y:S01]  /*0ef0*/  VIADD R25, R23, 0xffffffff ;  /* 0xffffffff17197836 */ /* 0x000fe20000000000 */
[----:B------:R-:W-:-:S04]  /*0f00*/  DMUL R18, R14, R12 ;  /* 0x0000000c0e127228 */ /* 0x000fc80000000000 */
[----:B------:R-:W-:Y:S01]  /*0f10*/  ISETP.GT.U32.AND P0, PT, R25, 0x7feffffe, PT ;  /* 0x7feffffe1900780c */ /* 0x000fe20003f04070 */
[----:B------:R-:W-:-:S03]  /*0f20*/  VIADD R25, R24, 0xffffffff ;  /* 0xffffffff18197836 */ /* 0x000fc60000000000 */
[----:B------:R-:W-:Y:S02]  /*0f30*/  DFMA R20, R18, -R6, R12 ;  /* 0x800000061214722b */ /* 0x000fe4000000000c */
[----:B------:R-:W-:-:S06]  /*0f40*/  ISETP.GT.U32.OR P0, PT, R25, 0x7feffffe, P0 ;  /* 0x7feffffe1900780c */ /* 0x000fcc0000704470 */
[----:B------:R-:W-:-:S07]  /*0f50*/  DFMA R20, R14, R20, R18 ;  /* 0x000000140e14722b */ /* 0x000fce0000000012 */
[----:B------:R-:W-:Y:S05]  /*0f60*/  @P0 BRA `(.L_x_77) ;  /* 0x00000000006c0947 */ /* 0x000fea0003800000 */
[----:B------:R-:W-:Y:S01]  /*0f70*/  LOP3.LUT R16, R9, 0x7ff00000, RZ, 0xc0, !PT ;  /* 0x7ff0000009107812 */ /* 0x000fe200078ec0ff */
[----:B------:R-:W-:-:S03]  /*0f80*/  IMAD.MOV.U32 R18, RZ, RZ, RZ ;  /* 0x000000ffff127224 */ /* 0x000fc600078e00ff */
[CC--:B------:R-:W-:Y:S02]  /*0f90*/  VIADDMNMX R14, R5.reuse, -R16.reuse, 0xb9600000, !PT ;  /* 0xb9600000050e7446 */ /* 0x0c0fe40007800910 */
[----:B------:R-:W-:Y:S02]  /*0fa0*/  ISETP.GE.U32.AND P0, PT, R5, R16, PT ;  /* 0x000000100500720c */ /* 0x000fe40003f06070 */
[----:B------:R-:W-:Y:S02]  /*0fb0*/  VIMNMX R5, PT, PT, R14, 0x46a00000, PT ;  /* 0x46a000000e057848 */ /* 0x000fe40003fe0100 */
[----:B------:R-:W-:-:S05]  /*0fc0*/  SEL R22, R22, 0x63400000, !P0 ;  /* 0x6340000016167807 */ /* 0x000fca0004000000 */
[----:B------:R-:W-:-:S04]  /*0fd0*/  IMAD.IADD R5, R5, 0x1, -R22 ;  /* 0x0000000105057824 */ /* 0x000fc800078e0a16 */
[----:B------:R-:W-:-:S06]  /*0fe0*/  VIADD R19, R5, 0x7fe00000 ;  /* 0x7fe0000005137836 */ /* 0x000fcc0000000000 */
[----:B------:R-:W-:-:S10]  /*0ff0*/  DMUL R14, R20, R18 ;  /* 0x00000012140e7228 */ /* 0x000fd40000000000 */
[----:B------:R-:W-:-:S13]  /*1000*/  FSETP.GTU.AND P0, PT, |R15|, 1.469367938527859385e-39, PT ;  /* 0x001000000f00780b */ /* 0x000fda0003f0c200 */
[----:B------:R-:W-:Y:S05]  /*1010*/  @P0 BRA `(.L_x_78) ;  /* 0x0000000000940947 */ /* 0x000fea0003800000 */
[----:B------:R-:W-:Y:S01]  /*1020*/  DFMA R6, R20, -R6, R12 ;  /* 0x800000061406722b */ /* 0x000fe2000000000c */
[----:B------:R-:W-:-:S09]  /*1030*/  IMAD.MOV.U32 R18, RZ, RZ, RZ ;  /* 0x000000ffff127224 */ /* 0x000fd200078e00ff */
[C---:B------:R-:W-:Y:S02]  /*1040*/  FSETP.NEU.AND P0, PT, R7.reuse, RZ, PT ;  /* 0x000000ff0700720b */ /* 0x040fe40003f0d000 */
[----:B------:R-:W-:-:S04]  /*1050*/  LOP3.LUT R9, R7, 0x80000000, R9, 0x48, !PT ;  /* 0x8000000007097812 */ /* 0x000fc800078e4809 */
[----:B------:R-:W-:-:S07]  /*1060*/  LOP3.LUT R19, R9, R19, RZ, 0xfc, !PT ;  /* 0x0000001309137212 */ /* 0x000fce00078efcff */
[----:B------:R-:W-:Y:S05]  /*1070*/  @!P0 BRA `(.L_x_78) ;  /* 0x00000000007c8947 */ /* 0x000fea0003800000 */
[----:B------:R-:W-:Y:S01]  /*1080*/  IMAD.MOV R7, RZ, RZ, -R5 ;  /* 0x000000ffff077224 */ /* 0x000fe200078e0a05 */
[----:B------:R-:W-:Y:S01]  /*1090*/  DMUL.RP R18, R20, R18 ;  /* 0x0000001214127228 */ /* 0x000fe20000008000 */
[----:B------:R-:W-:Y:S01]  /*10a0*/  IMAD.MOV.U32 R6, RZ, RZ, RZ ;  /* 0x000000ffff067224 */ /* 0x000fe200078e00ff */
[----:B------:R-:W-:-:S05]  /*10b0*/  IADD3 R5, PT, PT, -R5, -0x43300000, RZ ;  /* 0xbcd0000005057810 */ /* 0x000fca0007ffe1ff */
[----:B------:R-:W-:-:S03]  /*10c0*/  DFMA R6, R14, -R6, R20 ;  /* 0x800000060e06722b */ /* 0x000fc60000000014 */
[----:B------:R-:W-:-:S07]  /*10d0*/  LOP3.LUT R9, R19, R9, RZ, 0x3c, !PT ;  /* 0x0000000913097212 */ /* 0x000fce00078e3cff */
[----:B------:R-:W-:-:S04]  /*10e0*/  FSETP.NEU.AND P0, PT, |R7|, R5, PT ;  /* 0x000000050700720b */ /* 0x000fc80003f0d200 */
[----:B------:R-:W-:Y:S02]  /*10f0*/  FSEL R14, R18, R14, !P0 ;  /* 0x0000000e120e7208 */ /* 0x000fe40004000000 */
[----:B------:R-:W-:Y:S01]  /*1100*/  FSEL R15, R9, R15, !P0 ;  /* 0x0000000f090f7208 */ /* 0x000fe20004000000 */
[----:B------:R-:W-:Y:S06]  /*1110*/  BRA `(.L_x_78) ;  /* 0x0000000000547947 */ /* 0x000fec0003800000 */
.L_x_77:
[----:B------:R-:W-:-:S14]  /*1120*/  DSETP.NAN.AND P0, PT, R16, R16, PT ;  /* 0x000000101000722a */ /* 0x000fdc0003f08000 */
[----:B------:R-:W-:Y:S05]  /*1130*/  @P0 BRA `(.L_x_79) ;  /* 0x0000000000440947 */ /* 0x000fea0003800000 */
[----:B------:R-:W-:-:S14]  /*1140*/  DSETP.NAN.AND P0, PT, R8, R8, PT ;  /* 0x000000080800722a */ /* 0x000fdc0003f08000 */
[----:B------:R-:W-:Y:S05]  /*1150*/  @P0 BRA `(.L_x_80) ;  /* 0x0000000000300947 */ /* 0x000fea0003800000 */
[----:B------:R-:W-:Y:S01]  /*1160*/  ISETP.NE.AND P0, PT, R23, R24, PT ;  /* 0x000000181700720c */ /* 0x000fe20003f05270 */
[----:B------:R-:W-:Y:S02]  /*1170*/  IMAD.MOV.U32 R14, RZ, RZ, 0x0 ;  /* 0x00000000ff0e7424 */ /* 0x000fe400078e00ff */
[----:B------:R-:W-:-:S10]  /*1180*/  IMAD.MOV.U32 R15, RZ, RZ, -0x80000 ;  /* 0xfff80000ff0f7424 */ /* 0x000fd400078e00ff */
[----:B------:R-:W-:Y:S05]  /*1190*/  @!P0 BRA `(.L_x_78) ;  /* 0x0000000000348947 */ /* 0x000fea0003800000 */
[----:B------:R-:W-:Y:S02]  /*11a0*/  ISETP.NE.AND P0, PT, R23, 0x7ff00000, PT ;  /* 0x7ff000001700780c */ /* 0x000fe40003f05270 */
[----:B------:R-:W-:Y:S02]  /*11b0*/  LOP3.LUT R15, R17, 0x80000000, R9, 0x48, !PT ;  /* 0x80000000110f7812 */ /* 0x000fe400078e4809 */
[----:B------:R-:W-:-:S13]  /*11c0*/  ISETP.EQ.OR P0, PT, R24, RZ, !P0 ;  /* 0x000000ff1800720c */ /* 0x000fda0004702670 */
[----:B------:R-:W-:Y:S01]  /*11d0*/  @P0 LOP3.LUT R5, R15, 0x7ff00000, RZ, 0xfc, !PT ;  /* 0x7ff000000f050812 */ /* 0x000fe200078efcff */
[----:B------:R-:W-:Y:S02]  /*11e0*/  @!P0 IMAD.MOV.U32 R14, RZ, RZ, RZ ;  /* 0x000000ffff0e8224 */ /* 0x000fe400078e00ff */
[----:B------:R-:W-:Y:S02]  /*11f0*/  @P0 IMAD.MOV.U32 R14, RZ, RZ, RZ ;  /* 0x000000ffff0e0224 */ /* 0x000fe400078e00ff */
[----:B------:R-:W-:Y:S01]  /*1200*/  @P0 IMAD.MOV.U32 R15, RZ, RZ, R5 ;  /* 0x000000ffff0f0224 */ /* 0x000fe200078e0005 */
[----:B------:R-:W-:Y:S06]  /*1210*/  BRA `(.L_x_78) ;  /* 0x0000000000147947 */ /* 0x000fec0003800000 */
.L_x_80:
[----:B------:R-:W-:Y:S01]  /*1220*/  LOP3.LUT R15, R9, 0x80000, RZ, 0xfc, !PT ;  /* 0x00080000090f7812 */ /* 0x000fe200078efcff */
[----:B------:R-:W-:Y:S01]  /*1230*/  IMAD.MOV.U32 R14, RZ, RZ, R8 ;  /* 0x000000ffff0e7224 */ /* 0x000fe200078e0008 */
[----:B------:R-:W-:Y:S06]  /*1240*/  BRA `(.L_x_78) ;  /* 0x0000000000087947 */ /* 0x000fec0003800000 */
.L_x_79:
[----:B------:R-:W-:Y:S01]  /*1250*/  LOP3.LUT R15, R17, 0x80000, RZ, 0xfc, !PT ;  /* 0x00080000110f7812 */ /* 0x000fe200078efcff */
[----:B------:R-:W-:-:S07]  /*1260*/  IMAD.MOV.U32 R14, RZ, RZ, R16 ;  /* 0x000000ffff0e7224 */ /* 0x000fce00078e0010 */
.L_x_78:
[----:B------:R-:W-:-:S04]  /*1270*/  IMAD.MOV.U32 R5, RZ, RZ, 0x0 ;  /* 0x00000000ff057424 */ /* 0x000fc800078e00ff */
[----:B------:R-:W-:Y:S05]  /*1280*/  RET.REL.NODEC R4 `(_Z9k_init_u0Pdiidddd) ;  /* 0xffffffec045c7950 */ /* 0x000fea0003c3ffff */
        .type           $_Z9k_init_u0Pdiidddd$__internal_trig_reduction_slowpathd,@function
        .size           $_Z9k_init_u0Pdiidddd$__internal_trig_reduction_slowpathd,(.L_x_93 - $_Z9k_init_u0Pdiidddd$__internal_trig_reduction_slowpathd)
$_Z9k_init_u0Pdiidddd$__internal_trig_reduction_slowpathd:
[----:B------:R-:W-:Y:S01]  /*1290*/  SHF.R.U32.HI R6, RZ, 0x14, R5 ;  /* 0x00000014ff067819 */ /* 0x000fe20000011605 */
[----:B------:R-:W-:-:S03]  /*12a0*/  IMAD.MOV.U32 R7, RZ, RZ, RZ ;  /* 0x000000ffff077224 */ /* 0x000fc600078e00ff */
[----:B------:R-:W-:-:S04]  /*12b0*/  LOP3.LUT R8, R6, 0x7ff, RZ, 0xc0, !PT ;  /* 0x000007ff06087812 */ /* 0x000fc800078ec0ff */
[----:B------:R-:W-:-:S13]  /*12c0*/  ISETP.NE.AND P0, PT, R8, 0x7ff, PT ;  /* 0x000007ff0800780c */ /* 0x000fda0003f05270 */
[----:B------:R-:W-:Y:S05]  /*12d0*/  @!P0 BRA `(.L_x_81) ;  /* 0x0000000800488947 */ /* 0x000fea0003800000 */
[----:B------:R-:W-:Y:S01]  /*12e0*/  VIADD R8, R8, 0xfffffc00 ;  /* 0xfffffc0008087836 */ /* 0x000fe20000000000 */
[----:B------:R-:W-:Y:S01]  /*12f0*/  BSSY.RECONVERGENT B1, `(.L_x_82) ;  /* 0x000002f000017945 */ /* 0x000fe20003800200 */
[----:B------:R-:W-:-:S03]  /*1300*/  CS2R R14, SRZ ;  /* 0x00000000000e7805 */ /* 0x000fc6000001ff00 */
[----:B------:R-:W-:Y:S02]  /*1310*/  SHF.R.U32.HI R7, RZ, 0x6, R8 ;  /* 0x00000006ff077819 */ /* 0x000fe40000011608 */
[----:B------:R-:W-:Y:S02]  /*1320*/  ISETP.GE.U32.AND P0, PT, R8, 0x80, PT ;  /* 0x000000800800780c */ /* 0x000fe40003f06070 */
[C---:B------:R-:W-:Y:S02]  /*1330*/  IADD3 R8, PT, PT, -R7.reuse, 0x13, RZ ;  /* 0x0000001307087810 */ /* 0x040fe40007ffe1ff */
[----:B------:R-:W-:Y:S02]  /*1340*/  IADD3 R23, PT, PT, -R7, 0xf, RZ ;  /* 0x0000000f07177810 */ /* 0x000fe40007ffe1ff */
[----:B------:R-:W-:-:S04]  /*1350*/  SEL R8, R8, 0x12, P0 ;  /* 0x0000001208087807 */ /* 0x000fc80000000000 */
[----:B------:R-:W-:-:S13]  /*1360*/  ISETP.GE.AND P0, PT, R23, R8, PT ;  /* 0x000000081700720c */ /* 0x000fda0003f06270 */
[----:B------:R-:W-:Y:S05]  /*1370*/  @P0 BRA `(.L_x_83) ;  /* 0x0000000000980947 */ /* 0x000fea0003800000 */
[----:B------:R-:W0:Y:S01]  /*1380*/  LDC.64 R12, c[0x0][0x358] ;  /* 0x0000d600ff0c7b82 */ /* 0x000e220000000a00 */
[C---:B------:R-:W-:Y:S01]  /*1390*/  SHF.L.U64.HI R9, R16.reuse, 0xb, R5 ;  /* 0x0000000b10097819 */ /* 0x040fe20000010205 */
[----:B------:R-:W-:Y:S01]  /*13a0*/  BSSY.RECONVERGENT B2, `(.L_x_84) ;  /* 0x0000022000027945 */ /* 0x000fe20003800200 */
[----:B------:R-:W-:Y:S01]  /*13b0*/  IMAD.SHL.U32 R21, R16, 0x800, RZ ;  /* 0x0000080010157824 */ /* 0x000fe200078e00ff */
[----:B------:R-:W-:Y:S01]  /*13c0*/  IADD3 R20, PT, PT, RZ, -R7, -R8 ;  /* 0x80000007ff147210 */ /* 0x000fe20007ffe808 */
[----:B------:R-:W-:Y:S01]  /*13d0*/  IMAD.MOV.U32 R16, RZ, RZ, RZ ;  /* 0x000000ffff107224 */ /* 0x000fe200078e00ff */
[----:B------:R-:W-:Y:S02]  /*13e0*/  CS2R R14, SRZ ;  /* 0x00000000000e7805 */ /* 0x000fe4000001ff00 */
[----:B------:R-:W-:-:S07]  /*13f0*/  LOP3.LUT R9, R9, 0x80000000, RZ, 0xfc, !PT ;  /* 0x8000000009097812 */ /* 0x000fce00078efcff */
.L_x_85:
[----:B------:R-:W1:Y:S01]  /*1400*/  LDC.64 R18, c[0x4][RZ] ;  /* 0x01000000ff127b82 */ /* 0x000e620000000a00 */
[----:B0-----:R-:W-:Y:S02]  /*1410*/  R2UR UR4, R12 ;  /* 0x000000000c0472ca */ /* 0x001fe400000e0000 */
[----:B------:R-:W-:Y:S01]  /*1420*/  R2UR UR5, R13 ;  /* 0x000000000d0572ca */ /* 0x000fe200000e0000 */
[----:B-1----:R-:W-:-:S12]  /*1430*/  IMAD.WIDE R18, R23, 0x8, R18 ;  /* 0x0000000817127825 */ /* 0x002fd800078e0212 */
[----:B------:R-:W2:Y:S01]  /*1440*/  LDG.E.64.CONSTANT R18, desc[UR4][R18.64] ;  /* 0x0000000412127981 */ /* 0x000ea2000c1e9b00 */
[----:B------:R-:W-:Y:S02]  /*1450*/  VIADD R20, R20, 0x1 ;  /* 0x0000000114147836 */ /* 0x000fe40000000000 */
[----:B------:R-:W-:Y:S02]  /*1460*/  VIADD R23, R23, 0x1 ;  /* 0x0000000117177836 */ /* 0x000fe40000000000 */
[----:B--2---:R-:W-:-:S04]  /*1470*/  IMAD.WIDE.U32 R14, P2, R18, R21, R14 ;  /* 0x00000015120e7225 */ /* 0x004fc8000784000e */
[----:B------:R-:W-:Y:S02]  /*1480*/  IMAD R25, R18, R9, RZ ;  /* 0x0000000912197224 */ /* 0x000fe400078e02ff */
[CC--:B------:R-:W-:Y:S02]  /*1490*/  IMAD R22, R19.reuse, R21.reuse, RZ ;  /* 0x0000001513167224 */ /* 0x0c0fe400078e02ff */
[----:B------:R-:W-:Y:S01]  /*14a0*/  IMAD.HI.U32 R27, R19, R21, RZ ;  /* 0x00000015131b7227 */ /* 0x000fe200078e00ff */
[----:B------:R-:W-:-:S03]  /*14b0*/  IADD3 R15, P0, PT, R25, R15, RZ ;  /* 0x0000000f190f7210 */ /* 0x000fc60007f1e0ff */
[----:B------:R-:W-:Y:S01]  /*14c0*/  IMAD R25, R16, 0x8, R1 ;  /* 0x0000000810197824 */ /* 0x000fe200078e0201 */
[----:B------:R-:W-:Y:S01]  /*14d0*/  IADD3 R15, P1, PT, R22, R15, RZ ;  /* 0x0000000f160f7210 */ /* 0x000fe20007f3e0ff */
[----:B------:R-:W-:-:S04]  /*14e0*/  IMAD.HI.U32 R22, R18, R9, RZ ;  /* 0x0000000912167227 */ /* 0x000fc800078e00ff */
[----:B------:R-:W-:Y:S01]  /*14f0*/  IMAD.X R18, RZ, RZ, R22, P2 ;  /* 0x000000ffff127224 */ /* 0x000fe200010e0616 */
[----:B------:R0:W-:Y:S01]  /*1500*/  STL.64 [R25], R14 ;  /* 0x0000000e19007387 */ /* 0x0001e20000100a00 */
[----:B------:R-:W-:-:S03]  /*1510*/  IMAD.HI.U32 R22, R19, R9, RZ ;  /* 0x0000000913167227 */ /* 0x000fc600078e00ff */
[----:B------:R-:W-:Y:S01]  /*1520*/  IADD3.X R18, P0, PT, R27, R18, RZ, P0, !PT ;  /* 0x000000121b127210 */ /* 0x000fe2000071e4ff */
[----:B------:R-:W-:Y:S02]  /*1530*/  IMAD R19, R19, R9, RZ ;  /* 0x0000000913137224 */ /* 0x000fe400078e02ff */
[----:B------:R-:W-:-:S03]  /*1540*/  VIADD R16, R16, 0x1 ;  /* 0x0000000110107836 */ /* 0x000fc60000000000 */
[----:B------:R-:W-:Y:S01]  /*1550*/  IADD3.X R19, P1, PT, R19, R18, RZ, P1, !PT ;  /* 0x0000001213137210 */ /* 0x000fe20000f3e4ff */
[----:B------:R-:W-:Y:S01]  /*1560*/  IMAD.X R18, RZ, RZ, R22, P0 ;  /* 0x000000ffff127224 */ /* 0x000fe200000e0616 */
[----:B------:R-:W-:-:S03]  /*1570*/  ISETP.NE.AND P0, PT, R20, -0xf, PT ;  /* 0xfffffff11400780c */ /* 0x000fc60003f05270 */
[----:B------:R-:W-:Y:S02]  /*1580*/  IMAD.X R18, RZ, RZ, R18, P1 ;  /* 0x000000ffff127224 */ /* 0x000fe400008e0612 */
[----:B0-----:R-:W-:Y:S02]  /*1590*/  IMAD.MOV.U32 R14, RZ, RZ, R19 ;  /* 0x000000ffff0e7224 */ /* 0x001fe400078e0013 */
[----:B------:R-:W-:-:S06]  /*15a0*/  IMAD.MOV.U32 R15, RZ, RZ, R18 ;  /* 0x000000ffff0f7224 */ /* 0x000fcc00078e0012 */
[----:B------:R-:W-:Y:S05]  /*15b0*/  @P0 BRA `(.L_x_85) ;  /* 0xfffffffc00900947 */ /* 0x000fea000383ffff */
[----:B------:R-:W-:Y:S05]  /*15c0*/  BSYNC.RECONVERGENT B2 ;  /* 0x0000000000027941 */ /* 0x000fea0003800200 */
.L_x_84:
[----:B------:R-:W-:-:S07]  /*15d0*/  IMAD.MOV.U32 R23, RZ, RZ, R8 ;  /* 0x000000ffff177224 */ /* 0x000fce00078e0008 */
.L_x_83:
[----:B------:R-:W-:Y:S05]  /*15e0*/  BSYNC.RECONVERGENT B1 ;  /* 0x0000000000017941 */ /* 0x000fea0003800200 */
.L_x_82:
[----:B------:R-:W-:Y:S01]  /*15f0*/  LOP3.LUT P0, R27, R6, 0x3f, RZ, 0xc0, !PT ;  /* 0x0000003f061b7812 */ /* 0x000fe2000780c0ff */
[----:B------:R-:W-:-:S04]  /*1600*/  IMAD.IADD R6, R7, 0x1, R23 ;  /* 0x0000000107067824 */ /* 0x000fc800078e0217 */
[----:B------:R-:W-:-:S05]  /*1610*/  IMAD.U32 R29, R6, 0x8, R1 ;  /* 0x00000008061d7824 */ /* 0x000fca00078e0001 */
[----:B------:R0:W-:Y:S04]  /*1620*/  STL.64 [R29+-0x78], R14 ;  /* 0xffff880e1d007387 */ /* 0x0001e80000100a00 */
[----:B------:R-:W2:Y:S04]  /*1630*/  @P0 LDL.64 R18, [R1+0x8] ;  /* 0x0000080001120983 */ /* 0x000ea80000100a00 */
[----:B------:R-:W3:Y:S04]  /*1640*/  LDL.64 R8, [R1+0x10] ;  /* 0x0000100001087983 */ /* 0x000ee80000100a00 */
[----:B------:R-:W4:Y:S01]  /*1650*/  LDL.64 R6, [R1+0x18] ;  /* 0x0000180001067983 */ /* 0x000f220000100a00 */
[----:B------:R-:W-:Y:S01]  /*1660*/  @P0 LOP3.LUT R12, R27, 0x3f, RZ, 0x3c, !PT ;  /* 0x0000003f1b0c0812 */ /* 0x000fe200078e3cff */
[----:B------:R-:W-:Y:S01]  /*1670*/  BSSY.RECONVERGENT B1, `(.L_x_86) ;  /* 0x0000034000017945 */ /* 0x000fe20003800200 */
[----:B--2---:R-:W-:-:S02]  /*1680*/  @P0 SHF.R.U64 R13, R18, 0x1, R19 ;  /* 0x00000001120d0819 */ /* 0x004fc40000001213 */
[----:B------:R-:W-:Y:S02]  /*1690*/  @P0 SHF.R.U32.HI R19, RZ, 0x1, R19 ;  /* 0x00000001ff130819 */ /* 0x000fe40000011613 */
[CC--:B---3--:R-:W-:Y:S02]  /*16a0*/  @P0 SHF.L.U32 R16, R8.reuse, R27.reuse, RZ ;  /* 0x0000001b08100219 */ /* 0x0c8fe400000006ff */
[----:B------:R-:W-:Y:S02]  /*16b0*/  @P0 SHF.R.U64 R13, R13, R12, R19 ;  /* 0x0000000c0d0d0219 */ /* 0x000fe40000001213 */
[--C-:B------:R-:W-:Y:S02]  /*16c0*/  @P0 SHF.R.U32.HI R25, RZ, 0x1, R9.reuse ;  /* 0x00000001ff190819 */ /* 0x100fe40000011609 */
[C-C-:B------:R-:W-:Y:S02]  /*16d0*/  @P0 SHF.R.U64 R23, R8.reuse, 0x1, R9.reuse ;  /* 0x0000000108170819 */ /* 0x140fe40000001209 */
[----:B------:R-:W-:-:S02]  /*16e0*/  @P0 SHF.L.U64.HI R21, R8, R27, R9 ;  /* 0x0000001b08150219 */ /* 0x000fc40000010209 */
[-C--:B0-----:R-:W-:Y:S02]  /*16f0*/  @P0 SHF.R.U32.HI R14, RZ, R12.reuse, R19 ;  /* 0x0000000cff0e0219 */ /* 0x081fe40000011613 */
[----:B------:R-:W-:Y:S02]  /*1700*/  @P0 LOP3.LUT R8, R16, R13, RZ, 0xfc, !PT ;  /* 0x0000000d10080212 */ /* 0x000fe400078efcff */
[-C--:B----4-:R-:W-:Y:S02]  /*1710*/  @P0 SHF.L.U32 R15, R6, R27.reuse, RZ ;  /* 0x0000001b060f0219 */ /* 0x090fe400000006ff */
[--C-:B------:R-:W-:Y:S02]  /*1720*/  @P0 SHF.R.U64 R18, R23, R12, R25.reuse ;  /* 0x0000000c17120219 */ /* 0x100fe40000001219 */
[----:B------:R-:W-:Y:S02]  /*1730*/  @P0 LOP3.LUT R9, R21, R14, RZ, 0xfc, !PT ;  /* 0x0000000e15090212 */ /* 0x000fe400078efcff */
[----:B------:R-:W-:Y:S01]  /*1740*/  @P0 SHF.R.U32.HI R25, RZ, R12, R25 ;  /* 0x0000000cff190219 */ /* 0x000fe20000011619 */
[----:B------:R-:W-:Y:S01]  /*1750*/  IMAD.SHL.U32 R12, R8, 0x4, RZ ;  /* 0x00000004080c7824 */ /* 0x000fe200078e00ff */
[----:B------:R-:W-:-:S02]  /*1760*/  @P0 SHF.L.U64.HI R14, R6, R27, R7 ;  /* 0x0000001b060e0219 */ /* 0x000fc40000010207 */
[----:B------:R-:W-:Y:S02]  /*1770*/  @P0 LOP3.LUT R6, R15, R18, RZ, 0xfc, !PT ;  /* 0x000000120f060212 */ /* 0x000fe400078efcff */
[----:B------:R-:W-:Y:S02]  /*1780*/  SHF.L.U64.HI R19, R8, 0x2, R9 ;  /* 0x0000000208137819 */ /* 0x000fe40000010209 */
[----:B------:R-:W-:Y:S02]  /*1790*/  @P0 LOP3.LUT R7, R14, R25, RZ, 0xfc, !PT ;  /* 0x000000190e070212 */ /* 0x000fe400078efcff */
[----:B------:R-:W-:Y:S02]  /*17a0*/  SHF.L.W.U32.HI R9, R9, 0x2, R6 ;  /* 0x0000000209097819 */ /* 0x000fe40000010e06 */
[----:B------:R-:W-:Y:S02]  /*17b0*/  IADD3 RZ, P0, PT, RZ, -R12, RZ ;  /* 0x8000000cffff7210 */ /* 0x000fe40007f1e0ff */
[----:B------:R-:W-:-:S02]  /*17c0*/  LOP3.LUT R8, RZ, R19, RZ, 0x33, !PT ;  /* 0x00000013ff087212 */ /* 0x000fc400078e33ff */
[----:B------:R-:W-:Y:S02]  /*17d0*/  SHF.L.W.U32.HI R6, R6, 0x2, R7 ;  /* 0x0000000206067819 */ /* 0x000fe40000010e07 */
[----:B------:R-:W-:Y:S02]  /*17e0*/  LOP3.LUT R13, RZ, R9, RZ, 0x33, !PT ;  /* 0x00000009ff0d7212 */ /* 0x000fe400078e33ff */
[----:B------:R-:W-:Y:S02]  /*17f0*/  IADD3.X R14, P0, PT, RZ, R8, RZ, P0, !PT ;  /* 0x00000008ff0e7210 */ /* 0x000fe4000071e4ff */
[----:B------:R-:W-:Y:S02]  /*1800*/  LOP3.LUT R8, RZ, R6, RZ, 0x33, !PT ;  /* 0x00000006ff087212 */ /* 0x000fe400078e33ff */
[----:B------:R-:W-:Y:S02]  /*1810*/  IADD3.X R16, P1, PT, RZ, R13, RZ, P0, !PT ;  /* 0x0000000dff107210 */ /* 0x000fe4000073e4ff */
[----:B------:R-:W-:-:S03]  /*1820*/  ISETP.GT.U32.AND P2, PT, R9, -0x1, PT ;  /* 0xffffffff0900780c */ /* 0x000fc60003f44070 */
[----:B------:R-:W-:Y:S01]  /*1830*/  IMAD.X R13, RZ, RZ, R8, P1 ;  /* 0x000000ffff0d7224 */ /* 0x000fe200008e0608 */
[----:B------:R-:W-:-:S04]  /*1840*/  ISETP.GT.AND.EX P0, PT, R6, -0x1, PT, P2 ;  /* 0xffffffff0600780c */ /* 0x000fc80003f04320 */
[----:B------:R-:W-:Y:S02]  /*1850*/  SEL R8, R6, R13, P0 ;  /* 0x0000000d06087207 */ /* 0x000fe40000000000 */
[----:B------:R-:W-:Y:S02]  /*1860*/  SEL R13, R9, R16, P0 ;  /* 0x00000010090d7207 */ /* 0x000fe40000000000 */
[----:B------:R-:W-:Y:S02]  /*1870*/  ISETP.NE.U32.AND P1, PT, R8, RZ, PT ;  /* 0x000000ff0800720c */ /* 0x000fe40003f25070 */
[----:B------:R-:W-:Y:S02]  /*1880*/  SEL R19, R19, R14, P0 ;  /* 0x0000000e13137207 */ /* 0x000fe40000000000 */
[----:B------:R-:W-:Y:S01]  /*1890*/  SEL R15, R13, R8, !P1 ;  /* 0x000000080d0f7207 */ /* 0x000fe20004800000 */
[----:B------:R-:W-:-:S05]  /*18a0*/  @!P0 IMAD.MOV R12, RZ, RZ, -R12 ;  /* 0x000000ffff0c8224 */ /* 0x000fca00078e0a0c */
[----:B------:R-:W0:Y:S02]  /*18b0*/  FLO.U32 R15, R15 ;  /* 0x0000000f000f7300 */ /* 0x000e2400000e0000 */
[C---:B0-----:R-:W-:Y:S02]  /*18c0*/  IADD3 R16, PT, PT, -R15.reuse, 0x1f, RZ ;  /* 0x0000001f0f107810 */ /* 0x041fe40007ffe1ff */
[----:B------:R-:W-:-:S03]  /*18d0*/  IADD3 R9, PT, PT, -R15, 0x3f, RZ ;  /* 0x0000003f0f097810 */ /* 0x000fc60007ffe1ff */
[----:B------:R-:W-:-:S05]  /*18e0*/  @P1 IMAD.MOV R9, RZ, RZ, R16 ;  /* 0x000000ffff091224 */ /* 0x000fca00078e0210 */
[----:B------:R-:W-:-:S13]  /*18f0*/  ISETP.NE.AND P1, PT, R9, RZ, PT ;  /* 0x000000ff0900720c */ /* 0x000fda0003f25270 */
[----:B------:R-:W-:Y:S05]  /*1900*/  @!P1 BRA `(.L_x_87) ;  /* 0x0000000000289947 */ /* 0x000fea0003800000 */
[--C-:B------:R-:W-:Y:S02]  /*1910*/  SHF.R.U64 R15, R12, 0x1, R19.reuse ;  /* 0x000000010c0f7819 */ /* 0x100fe40000001213 */
[C---:B------:R-:W-:Y:S02]  /*1920*/  LOP3.LUT R12, R9.reuse, 0x3f, RZ, 0xc0, !PT ;  /* 0x0000003f090c7812 */ /* 0x040fe400078ec0ff */
[----:B------:R-:W-:Y:S02]  /*1930*/  SHF.R.U32.HI R19, RZ, 0x1, R19 ;  /* 0x00000001ff137819 */ /* 0x000fe40000011613 */
[----:B------:R-:W-:Y:S02]  /*1940*/  LOP3.LUT R14, R9, 0x3f, RZ, 0xc, !PT ;  /* 0x0000003f090e7812 */ /* 0x000fe400078e0cff */
[CC--:B------:R-:W-:Y:S02]  /*1950*/  SHF.L.U64.HI R21, R13.reuse, R12.reuse, R8 ;  /* 0x0000000c0d157219 */ /* 0x0c0fe40000010208 */
[----:B------:R-:W-:-:S02]  /*1960*/  SHF.L.U32 R12, R13, R12, RZ ;  /* 0x0000000c0d0c7219 */ /* 0x000fc400000006ff */
[-CC-:B------:R-:W-:Y:S02]  /*1970*/  SHF.R.U64 R13, R15, R14.reuse, R19.reuse ;  /* 0x0000000e0f0d7219 */ /* 0x180fe40000001213 */
[----:B------:R-:W-:Y:S02]  /*1980*/  SHF.R.U32.HI R8, RZ, R14, R19 ;  /* 0x0000000eff087219 */ /* 0x000fe40000011613 */
[----:B------:R-:W-:Y:S02]  /*1990*/  LOP3.LUT R13, R12, R13, RZ, 0xfc, !PT ;  /* 0x0000000d0c0d7212 */ /* 0x000fe400078efcff */
[----:B------:R-:W-:-:S07]  /*19a0*/  LOP3.LUT R8, R21, R8, RZ, 0xfc, !PT ;  /* 0x0000000815087212 */ /* 0x000fce00078efcff */
.L_x_87:
[----:B------:R-:W-:Y:S05]  /*19b0*/  BSYNC.RECONVERGENT B1 ;  /* 0x0000000000017941 */ /* 0x000fea0003800200 */
.L_x_86:
[----:B------:R-:W-:Y:S01]  /*19c0*/  IMAD.WIDE.U32 R14, R13, 0x2168c235, RZ ;  /* 0x2168c2350d0e7825 */ /* 0x000fe200078e00ff */
[----:B------:R-:W-:-:S03]  /*19d0*/  SHF.R.U32.HI R7, RZ, 0x1e, R7 ;  /* 0x0000001eff077819 */ /* 0x000fc60000011607 */
[----:B------:R-:W-:Y:S01]  /*19e0*/  IMAD.MOV.U32 R18, RZ, RZ, R15 ;  /* 0x000000ffff127224 */ /* 0x000fe200078e000f */
[----:B------:R-:W-:Y:S01]  /*19f0*/  IADD3 RZ, P1, PT, R14, R14, RZ ;  /* 0x0000000e0eff7210 */ /* 0x000fe20007f3e0ff */
[----:B------:R-:W-:Y:S01]  /*1a00*/  IMAD.MOV.U32 R19, RZ, RZ, RZ ;  /* 0x000000ffff137224 */ /* 0x000fe200078e00ff */
[----:B------:R-:W-:Y:S01]  /*1a10*/  LEA.HI R7, R6, R7, RZ, 0x1 ;  /* 0x0000000706077211 */ /* 0x000fe200078f08ff */
[----:B------:R-:W-:-:S04]  /*1a20*/  IMAD.HI.U32 R15, R8, -0x36f0255e, RZ ;  /* 0xc90fdaa2080f7827 */ /* 0x000fc800078e00ff */
[----:B------:R-:W-:-:S04]  /*1a30*/  IMAD.WIDE.U32 R12, R13, -0x36f0255e, R18 ;  /* 0xc90fdaa20d0c7825 */ /* 0x000fc800078e0012 */
[C---:B------:R-:W-:Y:S02]  /*1a40*/  IMAD R19, R8.reuse, -0x36f0255e, RZ ;  /* 0xc90fdaa208137824 */ /* 0x040fe400078e02ff */
[----:B------:R-:W-:-:S04]  /*1a50*/  IMAD.WIDE.U32 R12, P2, R8, 0x2168c235, R12 ;  /* 0x2168c235080c7825 */ /* 0x000fc8000784000c */
[----:B------:R-:W-:Y:S01]  /*1a60*/  IMAD.X R8, RZ, RZ, R15, P2 ;  /* 0x000000ffff087224 */ /* 0x000fe200010e060f */
[----:B------:R-:W-:Y:S02]  /*1a70*/  IADD3 R13, P2, PT, R19, R13, RZ ;  /* 0x0000000d130d7210 */ /* 0x000fe40007f5e0ff */
[----:B------:R-:W-:Y:S02]  /*1a80*/  IADD3.X RZ, P1, PT, R12, R12, RZ, P1, !PT ;  /* 0x0000000c0cff7210 */ /* 0x000fe40000f3e4ff */
[C---:B------:R-:W-:Y:S01]  /*1a90*/  ISETP.GT.U32.AND P3, PT, R13.reuse, RZ, PT ;  /* 0x000000ff0d00720c */ /* 0x040fe20003f64070 */
[----:B------:R-:W-:Y:S01]  /*1aa0*/  IMAD.X R8, RZ, RZ, R8, P2 ;  /* 0x000000ffff087224 */ /* 0x000fe200010e0608 */
[----:B------:R-:W-:-:S04]  /*1ab0*/  IADD3.X R12, P2, PT, R13, R13, RZ, P1, !PT ;  /* 0x0000000d0d0c7210 */ /* 0x000fc80000f5e4ff */
[C---:B------:R-:W-:Y:S01]  /*1ac0*/  ISETP.GT.AND.EX P1, PT, R8.reuse, RZ, PT, P3 ;  /* 0x000000ff0800720c */ /* 0x040fe20003f24330 */
[----:B------:R-:W-:-:S03]  /*1ad0*/  IMAD.X R15, R8, 0x1, R8, P2 ;  /* 0x00000001080f7824 */ /* 0x000fc600010e0608 */
[----:B------:R-:W-:Y:S02]  /*1ae0*/  SEL R12, R12, R13, P1 ;  /* 0x0000000d0c0c7207 */ /* 0x000fe40000800000 */
[----:B------:R-:W-:Y:S02]  /*1af0*/  SEL R13, R15, R8, P1 ;  /* 0x000000080f0d7207 */ /* 0x000fe40000800000 */
[----:B------:R-:W-:Y:S02]  /*1b00*/  IADD3 R16, P2, PT, R12, 0x1, RZ ;  /* 0x000000010c107810 */ /* 0x000fe40007f5e0ff */
[----:B------:R-:W-:Y:S02]  /*1b10*/  SEL R8, RZ, 0xffffffff, !P1 ;  /* 0xffffffffff087807 */ /* 0x000fe40004800000 */
[----:B------:R-:W-:Y:S01]  /*1b20*/  LOP3.LUT P1, R5, R5, 0x80000000, RZ, 0xc0, !PT ;  /* 0x8000000005057812 */ /* 0x000fe2000782c0ff */
[----:B------:R-:W-:Y:S02]  /*1b30*/  IMAD.X R13, RZ, RZ, R13, P2 ;  /* 0x000000ffff0d7224 */ /* 0x000fe400010e060d */
[----:B------:R-:W-:Y:S01]  /*1b40*/  IMAD.IADD R8, R8, 0x1, -R9 ;  /* 0x0000000108087824 */ /* 0x000fe200078e0a09 */
[----:B------:R-:W-:-:S02]  /*1b50*/  @!P0 LOP3.LUT R5, R5, 0x80000000, RZ, 0x3c, !PT ;  /* 0x8000000005058812 */ /* 0x000fc400078e3cff */
[----:B------:R-:W-:Y:S01]  /*1b60*/  SHF.R.U64 R16, R16, 0xa, R13 ;  /* 0x0000000a10107819 */ /* 0x000fe2000000120d */
[----:B------:R-:W-:-:S03]  /*1b70*/  IMAD.SHL.U32 R8, R8, 0x100000, RZ ;  /* 0x0010000008087824 */ /* 0x000fc600078e00ff */
[----:B------:R-:W-:-:S03]  /*1b80*/  IADD3 R16, P2, PT, R16, 0x1, RZ ;  /* 0x0000000110107810 */ /* 0x000fc60007f5e0ff */
[----:B------:R-:W-:Y:S01]  /*1b90*/  @P1 IMAD.MOV R7, RZ, RZ, -R7 ;  /* 0x000000ffff071224 */ /* 0x000fe200078e0a07 */
[----:B------:R-:W-:-:S04]  /*1ba0*/  LEA.HI.X R13, R13, RZ, RZ, 0x16, P2 ;  /* 0x000000ff0d0d7211 */ /* 0x000fc800010fb4ff */
[--C-:B------:R-:W-:Y:S02]  /*1bb0*/  SHF.R.U64 R16, R16, 0x1, R13.reuse ;  /* 0x0000000110107819 */ /* 0x100fe4000000120d */
[----:B------:R-:W-:Y:S02]  /*1bc0*/  SHF.R.U32.HI R9, RZ, 0x1, R13 ;  /* 0x00000001ff097819 */ /* 0x000fe4000001160d */
[----:B------:R-:W-:-:S04]  /*1bd0*/  IADD3 R16, P2, P3, RZ, RZ, R16 ;  /* 0x000000ffff107210 */ /* 0x000fc80007b5e010 */
[----:B------:R-:W-:-:S04]  /*1be0*/  IADD3.X R6, PT, PT, R8, 0x3fe00000, R9, P2, P3 ;  /* 0x3fe0000008067810 */ /* 0x000fc800017e6409 */
[----:B------:R-:W-:-:S07]  /*1bf0*/  LOP3.LUT R5, R6, R5, RZ, 0xfc, !PT ;  /* 0x0000000506057212 */ /* 0x000fce00078efcff */
.L_x_81:
[----:B------:R-:W-:Y:S02]  /*1c00*/  IMAD.MOV.U32 R9, RZ, RZ, R5 ;  /* 0x000000ffff097224 */ /* 0x000fe400078e0005 */
[----:B------:R-:W-:Y:S02]  /*1c10*/  IMAD.MOV.U32 R5, RZ, RZ, 0x0 ;  /* 0x00000000ff057424 */ /* 0x000fe400078e00ff */
[----:B------:R-:W-:Y:S02]  /*1c20*/  IMAD.MOV.U32 R8, RZ, RZ, R16 ;  /* 0x000000ffff087224 */ /* 0x000fe400078e0010 */
[----:B------:R-:W-:Y:S05]  /*1c30*/  RET.REL.NODEC R4 `(_Z9k_init_u0Pdiidddd) ;  /* 0xffffffe004f07950 */ /* 0x000fea0003c3ffff */
.L_x_88:
        /* <DEDUP_REMOVED lines=12> */
.L_x_93:


//--------------------- .text._Z14k_set_boundaryPdii --------------------------
	.section	.text._Z14k_set_boundaryPdii,"ax",@progbits
	.align	128
        .global         _Z14k_set_boundaryPdii
        .type           _Z14k_set_boundaryPdii,@function
        .size           _Z14k_set_boundaryPdii,(.L_x_97 - _Z14k_set_boundaryPdii)
        .other          _Z14k_set_boundaryPdii,@"STO_CUDA_ENTRY STV_DEFAULT"
_Z14k_set_boundaryPdii:
.text._Z14k_set_boundaryPdii:
[----:B------:R-:W-:Y:S01]  /*0000*/  LDC R1, c[0x0][0x37c] ;  /* 0x0000df00ff017b82 */ /* 0x000fe20000000800 */
[----:B------:R-:W0:Y:S07]  /*0010*/  S2R R2, SR_TID.Y ;  /* 0x0000000000027919 */ /* 0x000e2e0000002200 */
[----:B------:R-:W1:Y:S01]  /*0020*/  LDC R0, c[0x0][0x360] ;  /* 0x0000d800ff007b82 */ /* 0x000e620000000800 */
[----:B------:R-:W2:Y:S01]  /*0030*/  LDCU.64 UR6, c[0x0][0x388] ;  /* 0x00007100ff0677ac */ /* 0x000ea20008000a00 */
[----:B------:R-:W1:Y:S06]  /*0040*/  S2R R3, SR_TID.X ;  /* 0x0000000000037919 */ /* 0x000e6c0000002100 */
[----:B------:R-:W0:Y:S08]  /*0050*/  S2UR UR5, SR_CTAID.Y ;  /* 0x00000000000579c3 */ /* 0x000e300000002600 */
[----:B------:R-:W0:Y:S08]  /*0060*/  LDC R5, c[0x0][0x364] ;  /* 0x0000d900ff057b82 */ /* 0x000e300000000800 */
[----:B------:R-:W1:Y:S01]  /*0070*/  S2UR UR4, SR_CTAID.X ;  /* 0x00000000000479c3 */ /* 0x000e620000002500 */
[----:B0-----:R-:W-:-:S05]  /*0080*/  IMAD R5, R5, UR5, R2 ;  /* 0x0000000505057c24 */ /* 0x001fca000f8e0202 */
[----:B--2---:R-:W-:Y:S01]  /*0090*/  ISETP.GE.AND P0, PT, R5, UR7, PT ;  /* 0x0000000705007c0c */ /* 0x004fe2000bf06270 */
[----:B-1----:R-:W-:-:S05]  /*00a0*/  IMAD R0, R0, UR4, R3 ;  /* 0x0000000400007c24 */ /* 0x002fca000f8e0203 */
[----:B------:R-:W-:-:S13]  /*00b0*/  ISETP.GE.OR P0, PT, R0, UR6, P0 ;  /* 0x0000000600007c0c */ /* 0x000fda0008706670 */
[----:B------:R-:W-:Y:S05]  /*00c0*/  @P0 EXIT ;  /* 0x000000000000094d */ /* 0x000fea0003800000 */
[----:B------:R-:W-:Y:S01]  /*00d0*/  ISETP.NE.AND P0, PT, R5, RZ, PT ;  /* 0x000000ff0500720c */ /* 0x000fe20003f05270 */
[----:B------:R-:W-:Y:S02]  /*00e0*/  UIADD3 UR5, UPT, UPT, UR7, -0x1, URZ ;  /* 0xffffffff07057890 */ /* 0x000fe4000fffe0ff */
[----:B------:R-:W-:Y:S01]  /*00f0*/  UIADD3 UR4, UPT, UPT, UR6, -0x1, URZ ;  /* 0xffffffff06047890 */ /* 0x000fe2000fffe0ff */
[----:B------:R-:W-:-:S03]  /*0100*/  ISETP.NE.AND P0, PT, R0, RZ, P0 ;  /* 0x000000ff0000720c */ /* 0x000fc60000705270 */
[----:B------:R-:W-:Y:S02]  /*0110*/  ISETP.NE.AND P1, PT, R5, UR5, PT ;  /* 0x0000000505007c0c */ /* 0x000fe4000bf25270 */
[----:B------:R-:W-:-:S05]  /*0120*/  ISETP.NE.AND P0, PT, R0, UR4, P0 ;  /* 0x0000000400007c0c */ /* 0x000fca0008705270 */
[----:B------:R-:W0:Y:S08]  /*0130*/  LDCU.64 UR4, c[0x0][0x358] ;  /* 0x00006b00ff0477ac */ /* 0x000e300008000a00 */
[----:B0-----:R-:W-:Y:S05]  /*0140*/  @P0 EXIT P1 ;  /* 0x000000000000094d */ /* 0x001fea0000800000 */
[----:B------:R-:W0:Y:S01]  /*0150*/  LDC.64 R2, c[0x0][0x380] ;  /* 0x0000e000ff027b82 */ /* 0x000e220000000a00 */
[----:B------:R-:W-:-:S04]  /*0160*/  IMAD R5, R5, UR6, R0 ;  /* 0x0000000605057c24 */ /* 0x000fc8000f8e0200 */
[----:B0-----:R-:W-:-:S05]  /*0170*/  IMAD.WIDE R2, R5, 0x8, R2 ;  /* 0x0000000805027825 */ /* 0x001fca00078e0202 */
[----:B------:R-:W-:Y:S01]  /*0180*/  STG.E.64 desc[UR4][R2.64], RZ ;  /* 0x000000ff02007986 */ /* 0x000fe2000c101b04 */
[----:B------:R-:W-:Y:S05]  /*0190*/  EXIT ;  /* 0x000000000000794d */ /* 0x000fea0003800000 */
.L_x_89:
        /* <DEDUP_REMOVED lines=14> */
.L_x_97:


//--------------------- .nv.global.init           --------------------------
	.section	.nv.global.init,"aw",@progbits
	.align	16
.nv.global.init:
	.type		__cudart_sin_cos_coeffs,@object
	.size		__cudart_sin_cos_coeffs,(__cudart_i2opi_d - __cudart_sin_cos_coeffs)
__cudart_sin_cos_coeffs:
        /*0000*/ 	.byte	0x46, 0xd2, 0xb0, 0x2c, 0xf1, 0xe5, 0x5a, 0xbe, 0x92, 0xe3, 0xac, 0x69, 0xe3, 0x1d, 0xc7, 0x3e
        /*0010*/ 	.byte	0xa1, 0x62, 0xdb, 0x19, 0xa0, 0x01, 0x2a, 0xbf, 0x18, 0x08, 0x11, 0x11, 0x11, 0x11, 0x81, 0x3f
        /*0020*/ 	.byte	0x54, 0x55, 0x55, 0x55, 0x55, 0x55, 0xc5, 0xbf, 0x00, 0x00, 0x00, 0x00, 0x00, 0x00, 0x00, 0x00
        /*0030*/ 	.byte	0x00, 0x00, 0x00, 0x00, 0x00, 0x00, 0x00, 0x00, 0x64, 0x81, 0xfd, 0x20, 0x83, 0xff, 0xa8, 0xbd
        /*0040*/ 	.byte	0x28, 0x85, 0xef, 0xc1, 0xa7, 0xee, 0x21, 0x3e, 0xd9, 0xe6, 0x06, 0x8e, 0x4f, 0x7e, 0x92, 0xbe
        /*0050*/ 	.byte	0xe9, 0xbc, 0xdd, 0x19, 0xa0, 0x01, 0xfa, 0x3e, 0x47, 0x5d, 0xc1, 0x16, 0x6c, 0xc1, 0x56, 0xbf
        /*0060*/ 	.byte	0x51, 0x55, 0x55, 0x55, 0x55, 0x55, 0xa5, 0x3f, 0x00, 0x00, 0x00, 0x00, 0x00, 0x00, 0xe0, 0xbf
        /*0070*/ 	.byte	0x00, 0x00, 0x00, 0x00, 0x00, 0x00, 0xf0, 0x3f, 0x00, 0x00, 0x00, 0x00, 0x00, 0x00, 0x00, 0x00
	.type		__cudart_i2opi_d,@object
	.size		__cudart_i2opi_d,(.L_0 - __cudart_i2opi_d)
__cudart_i2opi_d:
        /* <DEDUP_REMOVED lines=9> */
.L_0:


//--------------------- .nv.shared._Z10k_leapfrogPdPKdS1_iidddd --------------------------
	.section	.nv.shared._Z10k_leapfrogPdPKdS1_iidddd,"aw",@nobits
	.sectionflags	@""
	.align	8
.nv.shared._Z10k_leapfrogPdPKdS1_iidddd:
	.zero		3824


//--------------------- .nv.shared.reserved.0     --------------------------
	.section	.nv.shared.reserved.0,"aw",@nobits
	.weak		__nv_reservedSMEM_offset_0_alias
	.size		__nv_reservedSMEM_offset_0_alias, 0, 64
	.other		__nv_reservedSMEM_offset_0_alias,@"STO_CUDA_RESERVED_SHARED STV_DEFAULT"
__nv_reservedSMEM_offset_0_alias:
	.zero		0
	.zero		64


//--------------------- .nv.shared._Z20k_first_step_from_u0PdPKdiidddddd --------------------------
	.section	.nv.shared._Z20k_first_step_from_u0PdPKdiidddddd,"aw",@nobits
	.sectionflags	@""
	.align	8
.nv.shared._Z20k_first_step_from_u0PdPKdiidddddd:
	.zero		3824


//--------------------- .nv.constant0._Z10k_leapfrogPdPKdS1_iidddd --------------------------
	.section	.nv.constant0._Z10k_leapfrogPdPKdS1_iidddd,"a",@progbits
	.sectionflags	@""
	.align	4
.nv.constant0._Z10k_leapfrogPdPKdS1_iidddd:
	.zero		960


//--------------------- .nv.constant0._Z20k_first_step_from_u0PdPKdiidddddd --------------------------
	.section	.nv.constant0._Z20k_first_step_from_u0PdPKdiidddddd,"a",@progbits
	.sectionflags	@""
	.align	4
.nv.constant0._Z20k_first_step_from_u0PdPKdiidddddd:
	.zero		968


//--------------------- .nv.constant0._Z9k_init_u0Pdiidddd --------------------------
	.section	.nv.constant0._Z9k_init_u0Pdiidddd,"a",@progbits
	.sectionflags	@""
	.align	4
.nv.constant0._Z9k_init_u0Pdiidddd:
	.zero		944


//--------------------- .nv.constant0._Z14k_set_boundaryPdii --------------------------
	.section	.nv.constant0._Z14k_set_boundaryPdii,"a",@progbits
	.sectionflags	@""
	.align	4
.nv.constant0._Z14k_set_boundaryPdii:
	.zero		912


//--------------------- SYMBOLS --------------------------

	.type		.nv.reservedSmem.offset0,@object
	.size		.nv.reservedSmem.offset0,0x4
	.type		.nv.reservedSmem.cap,@object
	.size		.nv.reservedSmem.cap,0x4
